	.target	sm_90a

	.elftype	@"ET_EXEC"


//--------------------- .note.nv.tkinfo           --------------------------
	.section	.note.nv.tkinfo,"",@"SHT_NOTE"
	.sectionflags	@"SHF_NOTE_NV_TKINFO"
	.tkinfo
        /*0018*/ 	.word	0x00000002
        /*0030*/ 	.string	""
        /*0030*/ 	.string	"ptxas"
        /*0030*/ 	.string	"Cuda compilation tools, release 13.0, V13.0.88"
        /*0030*/ 	.string	"Build cuda_13.0.r13.0/compiler.36424714_0"
        /*0030*/ 	.string	"-arch sm_90a -m 64 "



//--------------------- .note.nv.cuinfo           --------------------------
	.section	.note.nv.cuinfo,"",@"SHT_NOTE"
	.sectionflags	@"SHF_NOTE_NV_CUINFO"
        /*0018*/ 	.short	0x0002
        /*001a*/ 	.short	0x005a
        /*001c*/ 	.short	0x0082
	.zero		2


//--------------------- .nv.info                  --------------------------
	.section	.nv.info,"",@"SHT_CUDA_INFO"
	.align	4


	//----- nvinfo : EIATTR_REGCOUNT
	.align		4
        /*0000*/ 	.byte	0x04, 0x2f
        /*0002*/ 	.short	(.L_15 - .L_14)
	.align		4
.L_14:
        /*0004*/ 	.word	index@(_ZN7cutlass13device_kernelINS_4gemm6kernel13GemmUniversalIN4cute5tupleIJiiiiEEENS1_10collective13CollectiveMmaINS1_34MainloopSm90TmaGmmaWarpSpecializedILi9ENS5_IJNS4_1CILi1EEESB_SB_EEENS1_32KernelTmaWarpSpecializedPingpongEEENS5_IJNSA_ILi64EEENSA_ILi32EEENSA_ILi128EEEEEENS_6half_tENS5_IJlSB_lEEESJ_SK_NS4_8TiledMMAINS4_8MMA_AtomIJNS4_4SM904GMMA25MMA_64x32x16_F32F16F16_SSILNSO_5MajorE0ELSQ_0ELNSO_7ScaleInE1ELSR_1EEEEEENS4_6LayoutISC_NS5_IJNSA_ILi0EEESV_SV_EEEEENS5_IJNS4_10UnderscoreESY_SY_EEEEENS4_13SM90_TMA_LOADENS4_14ComposedLayoutINS4_7SwizzleILi3ELi4ELi3EEENS4_18smem_ptr_flag_bitsILi16EEENSU_INS5_IJNSA_ILi8EEESF_EEENS5_IJSF_SB_EEEEEEEvNS4_8identityES11_S1B_vS1C_EENS_8epilogue10collective6detail29Sm90TmaWarpSpecializedAdapterINS1F_15DefaultEpilogueISJ_SK_SK_NS1E_6thread17LinearCombinationISJ_Li1EffLNS1J_9ScaleType4KindE0ELNS_15FloatRoundStyleE2ESJ_EENS1_15EpilogueDefaultEEEEEvvEEEEvNT_6ParamsE)
        /*0008*/ 	.word	0x000000a8


	//----- nvinfo : EIATTR_FRAME_SIZE
	.align		4
.L_15:
        /*000c*/ 	.byte	0x04, 0x11
        /*000e*/ 	.short	(.L_17 - .L_16)
	.align		4
.L_16:
        /*0010*/ 	.word	index@(_ZN7cutlass13device_kernelINS_4gemm6kernel13GemmUniversalIN4cute5tupleIJiiiiEEENS1_10collective13CollectiveMmaINS1_34MainloopSm90TmaGmmaWarpSpecializedILi9ENS5_IJNS4_1CILi1EEESB_SB_EEENS1_32KernelTmaWarpSpecializedPingpongEEENS5_IJNSA_ILi64EEENSA_ILi32EEENSA_ILi128EEEEEENS_6half_tENS5_IJlSB_lEEESJ_SK_NS4_8TiledMMAINS4_8MMA_AtomIJNS4_4SM904GMMA25MMA_64x32x16_F32F16F16_SSILNSO_5MajorE0ELSQ_0ELNSO_7ScaleInE1ELSR_1EEEEEENS4_6LayoutISC_NS5_IJNSA_ILi0EEESV_SV_EEEEENS5_IJNS4_10UnderscoreESY_SY_EEEEENS4_13SM90_TMA_LOADENS4_14ComposedLayoutINS4_7SwizzleILi3ELi4ELi3EEENS4_18smem_ptr_flag_bitsILi16EEENSU_INS5_IJNSA_ILi8EEESF_EEENS5_IJSF_SB_EEEEEEEvNS4_8identityES11_S1B_vS1C_EENS_8epilogue10collective6detail29Sm90TmaWarpSpecializedAdapterINS1F_15DefaultEpilogueISJ_SK_SK_NS1E_6thread17LinearCombinationISJ_Li1EffLNS1J_9ScaleType4KindE0ELNS_15FloatRoundStyleE2ESJ_EENS1_15EpilogueDefaultEEEEEvvEEEEvNT_6ParamsE)
        /*0014*/ 	.word	0x00000008


	//----- nvinfo : EIATTR_MIN_STACK_SIZE
	.align		4
.L_17:
        /*0018*/ 	.byte	0x04, 0x12
        /*001a*/ 	.short	(.L_19 - .L_18)
	.align		4
.L_18:
        /*001c*/ 	.word	index@(_ZN7cutlass13device_kernelINS_4gemm6kernel13GemmUniversalIN4cute5tupleIJiiiiEEENS1_10collective13CollectiveMmaINS1_34MainloopSm90TmaGmmaWarpSpecializedILi9ENS5_IJNS4_1CILi1EEESB_SB_EEENS1_32KernelTmaWarpSpecializedPingpongEEENS5_IJNSA_ILi64EEENSA_ILi32EEENSA_ILi128EEEEEENS_6half_tENS5_IJlSB_lEEESJ_SK_NS4_8TiledMMAINS4_8MMA_AtomIJNS4_4SM904GMMA25MMA_64x32x16_F32F16F16_SSILNSO_5MajorE0ELSQ_0ELNSO_7ScaleInE1ELSR_1EEEEEENS4_6LayoutISC_NS5_IJNSA_ILi0EEESV_SV_EEEEENS5_IJNS4_10UnderscoreESY_SY_EEEEENS4_13SM90_TMA_LOADENS4_14ComposedLayoutINS4_7SwizzleILi3ELi4ELi3EEENS4_18smem_ptr_flag_bitsILi16EEENSU_INS5_IJNSA_ILi8EEESF_EEENS5_IJSF_SB_EEEEEEEvNS4_8identityES11_S1B_vS1C_EENS_8epilogue10collective6detail29Sm90TmaWarpSpecializedAdapterINS1F_15DefaultEpilogueISJ_SK_SK_NS1E_6thread17LinearCombinationISJ_Li1EffLNS1J_9ScaleType4KindE0ELNS_15FloatRoundStyleE2ESJ_EENS1_15EpilogueDefaultEEEEEvvEEEEvNT_6ParamsE)
        /*0020*/ 	.word	0x00000008
.L_19:


//--------------------- .nv.compat                --------------------------
	.section	.nv.compat,"",@"SHT_CUDA_COMPAT_INFO"
	.align	4
        /*0000*/ 	.byte	0x02, 0x09, 0x01, 0x00, 0x02, 0x02, 0x04, 0x00, 0x02, 0x05, 0x05, 0x00, 0x03, 0x07, 0x01, 0x01
        /*0010*/ 	.byte	0x02, 0x03, 0x01, 0x00, 0x02, 0x06, 0x01, 0x00, 0x04, 0x0b, 0x08, 0x00, 0x00, 0x00, 0x00, 0x00
        /*0020*/ 	.byte	0x00, 0x00, 0x00, 0x00


//--------------------- .nv.info._ZN7cutlass13device_kernelINS_4gemm6kernel13GemmUniversalIN4cute5tupleIJiiiiEEENS1_10collective13CollectiveMmaINS1_34MainloopSm90TmaGmmaWarpSpecializedILi9ENS5_IJNS4_1CILi1EEESB_SB_EEENS1_32KernelTmaWarpSpecializedPingpongEEENS5_IJNSA_ILi64EEENSA_ILi32EEENSA_ILi128EEEEEENS_6half_tENS5_IJlSB_lEEESJ_SK_NS4_8TiledMMAINS4_8MMA_AtomIJNS4_4SM904GMMA25MMA_64x32x16_F32F16F16_SSILNSO_5MajorE0ELSQ_0ELNSO_7ScaleInE1ELSR_1EEEEEENS4_6LayoutISC_NS5_IJNSA_ILi0EEESV_SV_EEEEENS5_IJNS4_10UnderscoreESY_SY_EEEEENS4_13SM90_TMA_LOADENS4_14ComposedLayoutINS4_7SwizzleILi3ELi4ELi3EEENS4_18smem_ptr_flag_bitsILi16EEENSU_INS5_IJNSA_ILi8EEESF_EEENS5_IJSF_SB_EEEEEEEvNS4_8identityES11_S1B_vS1C_EENS_8epilogue10collective6detail29Sm90TmaWarpSpecializedAdapterINS1F_15DefaultEpilogueISJ_SK_SK_NS1E_6thread17LinearCombinationISJ_Li1EffLNS1J_9ScaleType4KindE0ELNS_15FloatRoundStyleE2ESJ_EENS1_15EpilogueDefaultEEEEEvvEEEEvNT_6ParamsE --------------------------
	.section	.nv.info._ZN7cutlass13device_kernelINS_4gemm6kernel13GemmUniversalIN4cute5tupleIJiiiiEEENS1_10collective13CollectiveMmaINS1_34MainloopSm90TmaGmmaWarpSpecializedILi9ENS5_IJNS4_1CILi1EEESB_SB_EEENS1_32KernelTmaWarpSpecializedPingpongEEENS5_IJNSA_ILi64EEENSA_ILi32EEENSA_ILi128EEEEEENS_6half_tENS5_IJlSB_lEEESJ_SK_NS4_8TiledMMAINS4_8MMA_AtomIJNS4_4SM904GMMA25MMA_64x32x16_F32F16F16_SSILNSO_5MajorE0ELSQ_0ELNSO_7ScaleInE1ELSR_1EEEEEENS4_6LayoutISC_NS5_IJNSA_ILi0EEESV_SV_EEEEENS5_IJNS4_10UnderscoreESY_SY_EEEEENS4_13SM90_TMA_LOADENS4_14ComposedLayoutINS4_7SwizzleILi3ELi4ELi3EEENS4_18smem_ptr_flag_bitsILi16EEENSU_INS5_IJNSA_ILi8EEESF_EEENS5_IJSF_SB_EEEEEEEvNS4_8identityES11_S1B_vS1C_EENS_8epilogue10collective6detail29Sm90TmaWarpSpecializedAdapterINS1F_15DefaultEpilogueISJ_SK_SK_NS1E_6thread17LinearCombinationISJ_Li1EffLNS1J_9ScaleType4KindE0ELNS_15FloatRoundStyleE2ESJ_EENS1_15EpilogueDefaultEEEEEvvEEEEvNT_6ParamsE,"",@"SHT_CUDA_INFO"
	.sectionflags	@""
	.align	4


	//----- nvinfo : EIATTR_CUDA_API_VERSION
	.align		4
        /*0000*/ 	.byte	0x04, 0x37
        /*0002*/ 	.short	(.L_21 - .L_20)
.L_20:
        /*0004*/ 	.word	0x00000082


	//----- nvinfo : EIATTR_KPARAM_INFO
	.align		4
.L_21:
        /*0008*/ 	.byte	0x04, 0x17
        /*000a*/ 	.short	(.L_23 - .L_22)
.L_22:
        /*000c*/ 	.word	0x00000000
        /*0010*/ 	.short	0x0000
        /*0012*/ 	.short	0x0070
        /*0014*/ 	.byte	0x00, 0xf0, 0x01, 0x10


	//----- nvinfo : EIATTR_SPARSE_MMA_MASK
	.align		4
.L_23:
        /*0018*/ 	.byte	0x03, 0x50
        /*001a*/ 	.short	0x0000


	//----- nvinfo : EIATTR_MAXREG_COUNT
	.align		4
        /*001c*/ 	.byte	0x03, 0x1b
        /*001e*/ 	.short	0x00a8


	//----- nvinfo : EIATTR_NUM_BARRIERS
	.align		4
        /*0020*/ 	.byte	0x02, 0x4c
        /*0022*/ 	.byte	0x01
	.zero		1


	//----- nvinfo : EIATTR_EXTERNS
	.align		4
        /*0024*/ 	.byte	0x04, 0x0f
        /*0026*/ 	.short	(.L_25 - .L_24)


	//   ....[0]....
	.align		4
.L_24:
        /*0028*/ 	.word	index@(__assertfail)


	//----- nvinfo : EIATTR_ANNOTATIONS
	.align		4
.L_25:
        /*002c*/ 	.byte	0x04, 0x55
        /*002e*/ 	.short	(.L_27 - .L_26)


	//   ....[0]....
.L_26:
        /*0030*/ 	.word	0x00000001
        /*0034*/ 	.byte	0x90, 0x0b, 0x00, 0x00, 0x01, 0x00, 0x00, 0x00, 0x20, 0x37, 0x00, 0x00, 0x01, 0x00, 0x00, 0x00
        /*0044*/ 	.byte	0xe0, 0x43, 0x00, 0x00


	//----- nvinfo : EIATTR_MERCURY_ISA_VERSION
	.align		4
.L_27:
        /*0048*/ 	.byte	0x03, 0x5f
        /*004a*/ 	.short	0x0101


	//----- nvinfo : EIATTR_INT_WARP_WIDE_INSTR_OFFSETS
	.align		4
        /*004c*/ 	.byte	0x04, 0x31
        /*004e*/ 	.short	(.L_29 - .L_28)


	//   ....[0]....
.L_28:
        /*0050*/ 	.word	0x000004b0


	//   ....[1]....
        /*0054*/ 	.word	0x000004d0


	//   ....[2]....
        /*0058*/ 	.word	0x00000550


	//   ....[3]....
        /*005c*/ 	.word	0x00000560


	//   ....[4]....
        /*0060*/ 	.word	0x00000570


	//   ....[5]....
        /*0064*/ 	.word	0x00000590


	//   ....[6]....
        /*0068*/ 	.word	0x00000620


	//   ....[7]....
        /*006c*/ 	.word	0x00000640


	//----- nvinfo : EIATTR_COOP_GROUP_MASK_REGIDS
	.align		4
.L_29:
        /*0070*/ 	.byte	0x04, 0x29
        /*0072*/ 	.short	(.L_31 - .L_30)


	//   ....[0]....
.L_30:
        /*0074*/ 	.word	0xffffffff


	//   ....[1]....
        /*0078*/ 	.word	0xffffffff


	//   ....[2]....
        /*007c*/ 	.word	0xffffffff


	//   ....[3]....
        /*0080*/ 	.word	0xffffffff


	//   ....[4]....
        /*0084*/ 	.word	0xffffffff


	//   ....[5]....
        /*0088*/ 	.word	0xffffffff


	//----- nvinfo : EIATTR_COOP_GROUP_INSTR_OFFSETS
	.align		4
.L_31:
        /*008c*/ 	.byte	0x04, 0x28
        /*008e*/ 	.short	(.L_33 - .L_32)


	//   ....[0]....
.L_32:
        /*0090*/ 	.word	0x00000070


	//   ....[1]....
        /*0094*/ 	.word	0x00000080


	//   ....[2]....
        /*0098*/ 	.word	0x00000140


	//   ....[3]....
        /*009c*/ 	.word	0x000003a0


	//   ....[4]....
        /*00a0*/ 	.word	0x000003e0


	//   ....[5]....
        /*00a4*/ 	.word	0x00000430


	//----- nvinfo : EIATTR_REG_RECONFIG
	.align		4
.L_33:
        /*00a8*/ 	.byte	0x01, 0x54
	.zero		2


	//----- nvinfo : EIATTR_SYSCALL_OFFSETS
	.align		4
        /*00ac*/ 	.byte	0x04, 0x46
        /*00ae*/ 	.short	(.L_35 - .L_34)


	//   ....[0]....
.L_34:
        /*00b0*/ 	.word	0x000016d0


	//----- nvinfo : EIATTR_MBARRIER_INSTR_OFFSETS
	.align		4
.L_35:
        /*00b4*/ 	.byte	0x04, 0x39
        /*00b6*/ 	.short	(.L_37 - .L_36)


	//   ....[0]....
.L_36:
        /*00b8*/ 	.word	0x00000260
        /*00bc*/ 	.word	0x000000ff
        /*00c0*/ 	.word	0x00000000
        /*00c4*/ 	.short	0x0100
        /*00c6*/ 	.byte	0x08
	.zero		1


	//   ....[1]....
        /*00c8*/ 	.word	0x00000270
        /*00cc*/ 	.word	0x000000ff
        /*00d0*/ 	.word	0x00000048
        /*00d4*/ 	.short	0x0100
        /*00d6*/ 	.byte	0x08
	.zero		1


	//   ....[2]....
        /*00d8*/ 	.word	0x00000280
        /*00dc*/ 	.word	0x000000ff
        /*00e0*/ 	.word	0x00000008
        /*00e4*/ 	.short	0x0100
        /*00e6*/ 	.byte	0x08
	.zero		1


	//   ....[3]....
        /*00e8*/ 	.word	0x00000290
        /*00ec*/ 	.word	0x000000ff
        /*00f0*/ 	.word	0x00000050
        /*00f4*/ 	.short	0x0100
        /*00f6*/ 	.byte	0x08
	.zero		1


	//   ....[4]....
        /*00f8*/ 	.word	0x000002a0
        /*00fc*/ 	.word	0x000000ff
        /*0100*/ 	.word	0x00000010
        /*0104*/ 	.short	0x0100
        /*0106*/ 	.byte	0x08
	.zero		1


	//   ....[5]....
        /*0108*/ 	.word	0x000002b0
        /*010c*/ 	.word	0x000000ff
        /*0110*/ 	.word	0x00000058
        /*0114*/ 	.short	0x0100
        /*0116*/ 	.byte	0x08
	.zero		1


	//   ....[6]....
        /*0118*/ 	.word	0x000002c0
        /*011c*/ 	.word	0x000000ff
        /*0120*/ 	.word	0x00000018
        /*0124*/ 	.short	0x0100
        /*0126*/ 	.byte	0x08
	.zero		1


	//   ....[7]....
        /*0128*/ 	.word	0x000002d0
        /*012c*/ 	.word	0x000000ff
        /*0130*/ 	.word	0x00000060
        /*0134*/ 	.short	0x0100
        /*0136*/ 	.byte	0x08
	.zero		1


	//   ....[8]....
        /*0138*/ 	.word	0x000002e0
        /*013c*/ 	.word	0x000000ff
        /*0140*/ 	.word	0x00000020
        /*0144*/ 	.short	0x0100
        /*0146*/ 	.byte	0x08
	.zero		1


	//   ....[9]....
        /*0148*/ 	.word	0x000002f0
        /*014c*/ 	.word	0x000000ff
        /*0150*/ 	.word	0x00000068
        /*0154*/ 	.short	0x0100
        /*0156*/ 	.byte	0x08
	.zero		1


	//   ....[10]....
        /*0158*/ 	.word	0x00000300
        /*015c*/ 	.word	0x000000ff
        /*0160*/ 	.word	0x00000028
        /*0164*/ 	.short	0x0100
        /*0166*/ 	.byte	0x08
	.zero		1


	//   ....[11]....
        /*0168*/ 	.word	0x00000310
        /*016c*/ 	.word	0x000000ff
        /*0170*/ 	.word	0x00000070
        /*0174*/ 	.short	0x0100
        /*0176*/ 	.byte	0x08
	.zero		1


	//   ....[12]....
        /*0178*/ 	.word	0x00000320
        /*017c*/ 	.word	0x000000ff
        /*0180*/ 	.word	0x00000030
        /*0184*/ 	.short	0x0100
        /*0186*/ 	.byte	0x08
	.zero		1


	//   ....[13]....
        /*0188*/ 	.word	0x00000330
        /*018c*/ 	.word	0x000000ff
        /*0190*/ 	.word	0x00000078
        /*0194*/ 	.short	0x0100
        /*0196*/ 	.byte	0x08
	.zero		1


	//   ....[14]....
        /*0198*/ 	.word	0x00000340
        /*019c*/ 	.word	0x000000ff
        /*01a0*/ 	.word	0x00000038
        /*01a4*/ 	.short	0x0100
        /*01a6*/ 	.byte	0x08
	.zero		1


	//   ....[15]....
        /*01a8*/ 	.word	0x00000350
        /*01ac*/ 	.word	0x000000ff
        /*01b0*/ 	.word	0x00000080
        /*01b4*/ 	.short	0x0100
        /*01b6*/ 	.byte	0x08
	.zero		1


	//   ....[16]....
        /*01b8*/ 	.word	0x00000360
        /*01bc*/ 	.word	0x000000ff
        /*01c0*/ 	.word	0x00000040
        /*01c4*/ 	.short	0x0100
        /*01c6*/ 	.byte	0x08
	.zero		1


	//   ....[17]....
        /*01c8*/ 	.word	0x00000370
        /*01cc*/ 	.word	0x000000ff
        /*01d0*/ 	.word	0x00000088
        /*01d4*/ 	.short	0x0100
        /*01d6*/ 	.byte	0x08
	.zero		1


	//   ....[18]....
        /*01d8*/ 	.word	0x00000680
        /*01dc*/ 	.word	0x000000ff
        /*01e0*/ 	.word	0x000000c0
        /*01e4*/ 	.short	0x0100
        /*01e6*/ 	.byte	0x08
	.zero		1


	//   ....[19]....
        /*01e8*/ 	.word	0x000006f0
        /*01ec*/ 	.word	0x000000ff
        /*01f0*/ 	.word	0x000000c8
        /*01f4*/ 	.short	0x0100
        /*01f6*/ 	.byte	0x08
	.zero		1


	//   ....[20]....
        /*01f8*/ 	.word	0x00000710
        /*01fc*/ 	.word	0x000000ff
        /*0200*/ 	.word	0x000000a0
        /*0204*/ 	.short	0x0100
        /*0206*/ 	.byte	0x09
	.zero		1


	//   ....[21]....
        /*0208*/ 	.word	0x00000720
        /*020c*/ 	.word	0x000000ff
        /*0210*/ 	.word	0x000000a8
        /*0214*/ 	.short	0x0100
        /*0216*/ 	.byte	0x09
	.zero		1


	//   ....[22]....
        /*0218*/ 	.word	0x00000730
        /*021c*/ 	.word	0x000000ff
        /*0220*/ 	.word	0x000000b0
        /*0224*/ 	.short	0x0100
        /*0226*/ 	.byte	0x09
	.zero		1


	//   ....[23]....
        /*0228*/ 	.word	0x00000740
        /*022c*/ 	.word	0x000000ff
        /*0230*/ 	.word	0x000000b8
        /*0234*/ 	.short	0x0100
        /*0236*/ 	.byte	0x09
	.zero		1


	//   ....[24]....
        /*0238*/ 	.word	0x000015b0
        /*023c*/ 	.word	0x0000002d
        /*0240*/ 	.word	0x00000000
        /*0244*/ 	.short	0x010a
        /*0246*/ 	.byte	0x2a
	.zero		1


	//   ....[25]....
        /*0248*/ 	.word	0x00001750
        /*024c*/ 	.word	0x00000003
        /*0250*/ 	.word	0x00000000
        /*0254*/ 	.short	0x010a
        /*0256*/ 	.byte	0x3f
	.zero		1


	//   ....[26]....
        /*0258*/ 	.word	0x00001790
        /*025c*/ 	.word	0x00000003
        /*0260*/ 	.word	0x00000000
        /*0264*/ 	.short	0x010a
        /*0266*/ 	.byte	0x3f
	.zero		1


	//   ....[27]....
        /*0268*/ 	.word	0x00001c50
        /*026c*/ 	.word	0x000000ff
        /*0270*/ 	.word	0x00000000
        /*0274*/ 	.short	0x010a
        /*0276*/ 	.byte	0x04
	.zero		1


	//   ....[28]....
        /*0278*/ 	.word	0x00001c90
        /*027c*/ 	.word	0x000000ff
        /*0280*/ 	.word	0x00000000
        /*0284*/ 	.short	0x010a
        /*0286*/ 	.byte	0x04
	.zero		1


	//   ....[29]....
        /*0288*/ 	.word	0x000020b0
        /*028c*/ 	.word	0x000000ff
        /*0290*/ 	.word	0x00000000
        /*0294*/ 	.short	0x0101
        /*0296*/ 	.byte	0x04
	.zero		1


	//   ....[30]....
        /*0298*/ 	.word	0x000021a0
        /*029c*/ 	.word	0x0000002e
        /*02a0*/ 	.word	0x00000000
        /*02a4*/ 	.short	0x0101
        /*02a6*/ 	.byte	0x2f
	.zero		1


	//   ....[31]....
        /*02a8*/ 	.word	0x00002270
        /*02ac*/ 	.word	0x000000ff
        /*02b0*/ 	.word	0x00000000
        /*02b4*/ 	.short	0x0101
        /*02b6*/ 	.byte	0x06
	.zero		1


	//   ....[32]....
        /*02b8*/ 	.word	0x00002320
        /*02bc*/ 	.word	0x0000002d
        /*02c0*/ 	.word	0x00000010
        /*02c4*/ 	.short	0x010a
        /*02c6*/ 	.byte	0x2a
	.zero		1


	//   ....[33]....
        /*02c8*/ 	.word	0x00003740
        /*02cc*/ 	.word	0x00000030
        /*02d0*/ 	.word	0x00000000
        /*02d4*/ 	.short	0x0101
        /*02d6*/ 	.byte	0x2f
	.zero		1


	//   ....[34]....
        /*02d8*/ 	.word	0x00004090
        /*02dc*/ 	.word	0x0000000b
        /*02e0*/ 	.word	0x00000048
        /*02e4*/ 	.short	0x010a
        /*02e6*/ 	.byte	0x3f
	.zero		1


	//   ....[35]....
        /*02e8*/ 	.word	0x00004500
        /*02ec*/ 	.word	0x00000006
        /*02f0*/ 	.word	0x000000c8
        /*02f4*/ 	.short	0x0101
        /*02f6*/ 	.byte	0x3f
	.zero		1


	//   ....[36]....
        /*02f8*/ 	.word	0x00004c60
        /*02fc*/ 	.word	0x00000007
        /*0300*/ 	.word	0x00000000
        /*0304*/ 	.short	0x010a
        /*0306*/ 	.byte	0x3f
	.zero		1


	//   ....[37]....
        /*0308*/ 	.word	0x00004ce0
        /*030c*/ 	.word	0x00000009
        /*0310*/ 	.word	0x00000000
        /*0314*/ 	.short	0x010a
        /*0316*/ 	.byte	0x3f
	.zero		1


	//   ....[38]....
        /*0318*/ 	.word	0x00004d70
        /*031c*/ 	.word	0x00000006
        /*0320*/ 	.word	0x00000000
        /*0324*/ 	.short	0x010a
        /*0326*/ 	.byte	0x3f
	.zero		1


	//   ....[39]....
        /*0328*/ 	.word	0x00004e00
        /*032c*/ 	.word	0x00000009
        /*0330*/ 	.word	0x00000000
        /*0334*/ 	.short	0x010a
        /*0336*/ 	.byte	0x3f
	.zero		1


	//   ....[40]....
        /*0338*/ 	.word	0x00004e90
        /*033c*/ 	.word	0x00000006
        /*0340*/ 	.word	0x00000000
        /*0344*/ 	.short	0x010a
        /*0346*/ 	.byte	0x3f
	.zero		1


	//   ....[41]....
        /*0348*/ 	.word	0x00004f20
        /*034c*/ 	.word	0x00000009
        /*0350*/ 	.word	0x00000000
        /*0354*/ 	.short	0x010a
        /*0356*/ 	.byte	0x3f
	.zero		1


	//   ....[42]....
        /*0358*/ 	.word	0x00004fb0
        /*035c*/ 	.word	0x00000006
        /*0360*/ 	.word	0x00000000
        /*0364*/ 	.short	0x010a
        /*0366*/ 	.byte	0x3f
	.zero		1


	//   ....[43]....
        /*0368*/ 	.word	0x00005040
        /*036c*/ 	.word	0x00000009
        /*0370*/ 	.word	0x00000000
        /*0374*/ 	.short	0x010a
        /*0376*/ 	.byte	0x3f
	.zero		1


	//   ....[44]....
        /*0378*/ 	.word	0x000050d0
        /*037c*/ 	.word	0x00000003
        /*0380*/ 	.word	0x00000000
        /*0384*/ 	.short	0x010a
        /*0386*/ 	.byte	0x3f
	.zero		1


	//   ....[45]....
        /*0388*/ 	.word	0x00005130
        /*038c*/ 	.word	0x0000002f
        /*0390*/ 	.word	0x00000000
        /*0394*/ 	.short	0x010a
        /*0396*/ 	.byte	0x3f
	.zero		1


	//   ....[46]....
        /*0398*/ 	.word	0x00005180
        /*039c*/ 	.word	0x00000003
        /*03a0*/ 	.word	0x00000000
        /*03a4*/ 	.short	0x010a
        /*03a6*/ 	.byte	0x3f
	.zero		1


	//   ....[47]....
        /*03a8*/ 	.word	0x000051e0
        /*03ac*/ 	.word	0x00000004
        /*03b0*/ 	.word	0x00000000
        /*03b4*/ 	.short	0x010a
        /*03b6*/ 	.byte	0x3f
	.zero		1


	//   ....[48]....
        /*03b8*/ 	.word	0x00005230
        /*03bc*/ 	.word	0x0000002f
        /*03c0*/ 	.word	0x00000010
        /*03c4*/ 	.short	0x010a
        /*03c6*/ 	.byte	0x3f
	.zero		1


	//   ....[49]....
        /*03c8*/ 	.word	0x00005300
        /*03cc*/ 	.word	0x0000000b
        /*03d0*/ 	.word	0x00000048
        /*03d4*/ 	.short	0x010a
        /*03d6*/ 	.byte	0x3f
	.zero		1


	//   ....[50]....
        /*03d8*/ 	.word	0x000053d0
        /*03dc*/ 	.word	0x00000007
        /*03e0*/ 	.word	0x00000000
        /*03e4*/ 	.short	0x010a
        /*03e6*/ 	.byte	0x3f
	.zero		1


	//   ....[51]....
        /*03e8*/ 	.word	0x00005420
        /*03ec*/ 	.word	0x00000009
        /*03f0*/ 	.word	0x00000000
        /*03f4*/ 	.short	0x010a
        /*03f6*/ 	.byte	0x3f
	.zero		1


	//   ....[52]....
        /*03f8*/ 	.word	0x00005470
        /*03fc*/ 	.word	0x00000006
        /*0400*/ 	.word	0x00000000
        /*0404*/ 	.short	0x010a
        /*0406*/ 	.byte	0x3f
	.zero		1


	//   ....[53]....
        /*0408*/ 	.word	0x000054c0
        /*040c*/ 	.word	0x00000009
        /*0410*/ 	.word	0x00000000
        /*0414*/ 	.short	0x010a
        /*0416*/ 	.byte	0x3f
	.zero		1


	//   ....[54]....
        /*0418*/ 	.word	0x00005510
        /*041c*/ 	.word	0x00000006
        /*0420*/ 	.word	0x00000000
        /*0424*/ 	.short	0x010a
        /*0426*/ 	.byte	0x3f
	.zero		1


	//   ....[55]....
        /*0428*/ 	.word	0x00005560
        /*042c*/ 	.word	0x00000009
        /*0430*/ 	.word	0x00000000
        /*0434*/ 	.short	0x010a
        /*0436*/ 	.byte	0x3f
	.zero		1


	//   ....[56]....
        /*0438*/ 	.word	0x000055b0
        /*043c*/ 	.word	0x00000006
        /*0440*/ 	.word	0x00000000
        /*0444*/ 	.short	0x010a
        /*0446*/ 	.byte	0x3f
	.zero		1


	//   ....[57]....
        /*0448*/ 	.word	0x00005600
        /*044c*/ 	.word	0x00000009
        /*0450*/ 	.word	0x00000000
        /*0454*/ 	.short	0x010a
        /*0456*/ 	.byte	0x3f
	.zero		1


	//----- nvinfo : EIATTR_NUM_MBARRIERS
	.align		4
.L_37:
        /*0458*/ 	.byte	0x03, 0x38
        /*045a*/ 	.short	0x0018


	//----- nvinfo : EIATTR_EXIT_INSTR_OFFSETS
	.align		4
        /*045c*/ 	.byte	0x04, 0x1c
        /*045e*/ 	.short	(.L_39 - .L_38)


	//   ....[0]....
.L_38:
        /*0460*/ 	.word	0x00001250


	//   ....[1]....
        /*0464*/ 	.word	0x000012b0


	//   ....[2]....
        /*0468*/ 	.word	0x00003dc0


	//   ....[3]....
        /*046c*/ 	.word	0x00003df0


	//   ....[4]....
        /*0470*/ 	.word	0x00005120


	//----- nvinfo : EIATTR_MAX_THREADS
	.align		4
.L_39:
        /*0474*/ 	.byte	0x04, 0x05
        /*0476*/ 	.short	(.L_41 - .L_40)
.L_40:
        /*0478*/ 	.word	0x00000180
        /*047c*/ 	.word	0x00000001
        /*0480*/ 	.word	0x00000001


	//----- nvinfo : EIATTR_CRS_STACK_SIZE
	.align		4
.L_41:
        /*0484*/ 	.byte	0x04, 0x1e
        /*0486*/ 	.short	(.L_43 - .L_42)
.L_42:
        /*0488*/ 	.word	0x00000000


	//----- nvinfo : EIATTR_CBANK_PARAM_SIZE
	.align		4
.L_43:
        /*048c*/ 	.byte	0x03, 0x19
        /*048e*/ 	.short	0x0470


	//----- nvinfo : EIATTR_PARAM_CBANK
	.align		4
        /*0490*/ 	.byte	0x04, 0x0a
        /*0492*/ 	.short	(.L_45 - .L_44)
	.align		4
.L_44:
        /*0494*/ 	.word	index@(.nv.constant0._ZN7cutlass13device_kernelINS_4gemm6kernel13GemmUniversalIN4cute5tupleIJiiiiEEENS1_10collective13CollectiveMmaINS1_34MainloopSm90TmaGmmaWarpSpecializedILi9ENS5_IJNS4_1CILi1EEESB_SB_EEENS1_32KernelTmaWarpSpecializedPingpongEEENS5_IJNSA_ILi64EEENSA_ILi32EEENSA_ILi128EEEEEENS_6half_tENS5_IJlSB_lEEESJ_SK_NS4_8TiledMMAINS4_8MMA_AtomIJNS4_4SM904GMMA25MMA_64x32x16_F32F16F16_SSILNSO_5MajorE0ELSQ_0ELNSO_7ScaleInE1ELSR_1EEEEEENS4_6LayoutISC_NS5_IJNSA_ILi0EEESV_SV_EEEEENS5_IJNS4_10UnderscoreESY_SY_EEEEENS4_13SM90_TMA_LOADENS4_14ComposedLayoutINS4_7SwizzleILi3ELi4ELi3EEENS4_18smem_ptr_flag_bitsILi16EEENSU_INS5_IJNSA_ILi8EEESF_EEENS5_IJSF_SB_EEEEEEEvNS4_8identityES11_S1B_vS1C_EENS_8epilogue10collective6detail29Sm90TmaWarpSpecializedAdapterINS1F_15DefaultEpilogueISJ_SK_SK_NS1E_6thread17LinearCombinationISJ_Li1EffLNS1J_9ScaleType4KindE0ELNS_15FloatRoundStyleE2ESJ_EENS1_15EpilogueDefaultEEEEEvvEEEEvNT_6ParamsE)
        /*0498*/ 	.short	0x0210
        /*049a*/ 	.short	0x0470


	//----- nvinfo : EIATTR_SW_WAR
	.align		4
.L_45:
        /*049c*/ 	.byte	0x04, 0x36
        /*049e*/ 	.short	(.L_47 - .L_46)
.L_46:
        /*04a0*/ 	.word	0x00000008
.L_47:


//--------------------- .nv.callgraph             --------------------------
	.section	.nv.callgraph,"",@"SHT_CUDA_CALLGRAPH"
	.align	4
	.sectionentsize	8
	.align		4
        /*0000*/ 	.word	0x00000000
	.align		4
        /*0004*/ 	.word	0xffffffff
	.align		4
        /*0008*/ 	.word	index@(_ZN7cutlass13device_kernelINS_4gemm6kernel13GemmUniversalIN4cute5tupleIJiiiiEEENS1_10collective13CollectiveMmaINS1_34MainloopSm90TmaGmmaWarpSpecializedILi9ENS5_IJNS4_1CILi1EEESB_SB_EEENS1_32KernelTmaWarpSpecializedPingpongEEENS5_IJNSA_ILi64EEENSA_ILi32EEENSA_ILi128EEEEEENS_6half_tENS5_IJlSB_lEEESJ_SK_NS4_8TiledMMAINS4_8MMA_AtomIJNS4_4SM904GMMA25MMA_64x32x16_F32F16F16_SSILNSO_5MajorE0ELSQ_0ELNSO_7ScaleInE1ELSR_1EEEEEENS4_6LayoutISC_NS5_IJNSA_ILi0EEESV_SV_EEEEENS5_IJNS4_10UnderscoreESY_SY_EEEEENS4_13SM90_TMA_LOADENS4_14ComposedLayoutINS4_7SwizzleILi3ELi4ELi3EEENS4_18smem_ptr_flag_bitsILi16EEENSU_INS5_IJNSA_ILi8EEESF_EEENS5_IJSF_SB_EEEEEEEvNS4_8identityES11_S1B_vS1C_EENS_8epilogue10collective6detail29Sm90TmaWarpSpecializedAdapterINS1F_15DefaultEpilogueISJ_SK_SK_NS1E_6thread17LinearCombinationISJ_Li1EffLNS1J_9ScaleType4KindE0ELNS_15FloatRoundStyleE2ESJ_EENS1_15EpilogueDefaultEEEEEvvEEEEvNT_6ParamsE)
	.align		4
        /*000c*/ 	.word	index@(__assertfail)
	.align		4
        /*0010*/ 	.word	0x00000000
	.align		4
        /*0014*/ 	.word	0xfffffffe
	.align		4
        /*0018*/ 	.word	0x00000000
	.align		4
        /*001c*/ 	.word	0xfffffffd
	.align		4
        /*0020*/ 	.word	0x00000000
	.align		4
        /*0024*/ 	.word	0xfffffffc


//--------------------- .nv.constant4             --------------------------
	.section	.nv.constant4,"a",@progbits
	.align	8
	.align		8
.nv.constant4:
        /*0000*/ 	.dword	__assertfail
	.align		8
        /*0008*/ 	.dword	__unnamed_1
	.align		8
        /*0010*/ 	.dword	_ZN39_INTERNAL_e631fe15_4_k_cu_1fece151_60384cuda3std3__45__cpo5beginE
	.align		8
        /*0018*/ 	.dword	_ZN39_INTERNAL_e631fe15_4_k_cu_1fece151_60384cuda3std3__45__cpo3endE
	.align		8
        /*0020*/ 	.dword	_ZN39_INTERNAL_e631fe15_4_k_cu_1fece151_60384cuda3std3__45__cpo6cbeginE
	.align		8
        /*0028*/ 	.dword	_ZN39_INTERNAL_e631fe15_4_k_cu_1fece151_60384cuda3std3__45__cpo4cendE
	.align		8
        /*0030*/ 	.dword	_ZN39_INTERNAL_e631fe15_4_k_cu_1fece151_60384cuda3std3__441_GLOBAL__N__e631fe15_4_k_cu_1fece151_60386ignoreE
	.align		8
        /*0038*/ 	.dword	_ZN39_INTERNAL_e631fe15_4_k_cu_1fece151_60384cuda3std3__419piecewise_constructE
	.align		8
        /*0040*/ 	.dword	_ZN39_INTERNAL_e631fe15_4_k_cu_1fece151_60384cuda3std3__48in_placeE
	.align		8
        /*0048*/ 	.dword	_ZN39_INTERNAL_e631fe15_4_k_cu_1fece151_60384cuda3std6ranges3__45__cpo4swapE
	.align		8
        /*0050*/ 	.dword	_ZN39_INTERNAL_e631fe15_4_k_cu_1fece151_60384cuda3std6ranges3__45__cpo9iter_moveE
	.align		8
        /*0058*/ 	.dword	_ZN39_INTERNAL_e631fe15_4_k_cu_1fece151_60384cute7productE
	.align		8
        /*0060*/ 	.dword	_ZN39_INTERNAL_e631fe15_4_k_cu_1fece151_60384cute1_E
	.align		8
        /*0068*/ 	.dword	$str$22
	.align		8
        /*0070*/ 	.dword	$str$23


//--------------------- .text._ZN7cutlass13device_kernelINS_4gemm6kernel13GemmUniversalIN4cute5tupleIJiiiiEEENS1_10collective13CollectiveMmaINS1_34MainloopSm90TmaGmmaWarpSpecializedILi9ENS5_IJNS4_1CILi1EEESB_SB_EEENS1_32KernelTmaWarpSpecializedPingpongEEENS5_IJNSA_ILi64EEENSA_ILi32EEENSA_ILi128EEEEEENS_6half_tENS5_IJlSB_lEEESJ_SK_NS4_8TiledMMAINS4_8MMA_AtomIJNS4_4SM904GMMA25MMA_64x32x16_F32F16F16_SSILNSO_5MajorE0ELSQ_0ELNSO_7ScaleInE1ELSR_1EEEEEENS4_6LayoutISC_NS5_IJNSA_ILi0EEESV_SV_EEEEENS5_IJNS4_10UnderscoreESY_SY_EEEEENS4_13SM90_TMA_LOADENS4_14ComposedLayoutINS4_7SwizzleILi3ELi4ELi3EEENS4_18smem_ptr_flag_bitsILi16EEENSU_INS5_IJNSA_ILi8EEESF_EEENS5_IJSF_SB_EEEEEEEvNS4_8identityES11_S1B_vS1C_EENS_8epilogue10collective6detail29Sm90TmaWarpSpecializedAdapterINS1F_15DefaultEpilogueISJ_SK_SK_NS1E_6thread17LinearCombinationISJ_Li1EffLNS1J_9ScaleType4KindE0ELNS_15FloatRoundStyleE2ESJ_EENS1_15EpilogueDefaultEEEEEvvEEEEvNT_6ParamsE --------------------------
	.section	.text._ZN7cutlass13device_kernelINS_4gemm6kernel13GemmUniversalIN4cute5tupleIJiiiiEEENS1_10collective13CollectiveMmaINS1_34MainloopSm90TmaGmmaWarpSpecializedILi9ENS5_IJNS4_1CILi1EEESB_SB_EEENS1_32KernelTmaWarpSpecializedPingpongEEENS5_IJNSA_ILi64EEENSA_ILi32EEENSA_ILi128EEEEEENS_6half_tENS5_IJlSB_lEEESJ_SK_NS4_8TiledMMAINS4_8MMA_AtomIJNS4_4SM904GMMA25MMA_64x32x16_F32F16F16_SSILNSO_5MajorE0ELSQ_0ELNSO_7ScaleInE1ELSR_1EEEEEENS4_6LayoutISC_NS5_IJNSA_ILi0EEESV_SV_EEEEENS5_IJNS4_10UnderscoreESY_SY_EEEEENS4_13SM90_TMA_LOADENS4_14ComposedLayoutINS4_7SwizzleILi3ELi4ELi3EEENS4_18smem_ptr_flag_bitsILi16EEENSU_INS5_IJNSA_ILi8EEESF_EEENS5_IJSF_SB_EEEEEEEvNS4_8identityES11_S1B_vS1C_EENS_8epilogue10collective6detail29Sm90TmaWarpSpecializedAdapterINS1F_15DefaultEpilogueISJ_SK_SK_NS1E_6thread17LinearCombinationISJ_Li1EffLNS1J_9ScaleType4KindE0ELNS_15FloatRoundStyleE2ESJ_EENS1_15EpilogueDefaultEEEEEvvEEEEvNT_6ParamsE,"ax",@progbits
	.align	128
.text._ZN7cutlass13device_kernelINS_4gemm6kernel13GemmUniversalIN4cute5tupleIJiiiiEEENS1_10collective13CollectiveMmaINS1_34MainloopSm90TmaGmmaWarpSpecializedILi9ENS5_IJNS4_1CILi1EEESB_SB_EEENS1_32KernelTmaWarpSpecializedPingpongEEENS5_IJNSA_ILi64EEENSA_ILi32EEENSA_ILi128EEEEEENS_6half_tENS5_IJlSB_lEEESJ_SK_NS4_8TiledMMAINS4_8MMA_AtomIJNS4_4SM904GMMA25MMA_64x32x16_F32F16F16_SSILNSO_5MajorE0ELSQ_0ELNSO_7ScaleInE1ELSR_1EEEEEENS4_6LayoutISC_NS5_IJNSA_ILi0EEESV_SV_EEEEENS5_IJNS4_10UnderscoreESY_SY_EEEEENS4_13SM90_TMA_LOADENS4_14ComposedLayoutINS4_7SwizzleILi3ELi4ELi3EEENS4_18smem_ptr_flag_bitsILi16EEENSU_INS5_IJNSA_ILi8EEESF_EEENS5_IJSF_SB_EEEEEEEvNS4_8identityES11_S1B_vS1C_EENS_8epilogue10collective6detail29Sm90TmaWarpSpecializedAdapterINS1F_15DefaultEpilogueISJ_SK_SK_NS1E_6thread17LinearCombinationISJ_Li1EffLNS1J_9ScaleType4KindE0ELNS_15FloatRoundStyleE2ESJ_EENS1_15EpilogueDefaultEEEEEvvEEEEvNT_6ParamsE:
        .type           _ZN7cutlass13device_kernelINS_4gemm6kernel13GemmUniversalIN4cute5tupleIJiiiiEEENS1_10collective13CollectiveMmaINS1_34MainloopSm90TmaGmmaWarpSpecializedILi9ENS5_IJNS4_1CILi1EEESB_SB_EEENS1_32KernelTmaWarpSpecializedPingpongEEENS5_IJNSA_ILi64EEENSA_ILi32EEENSA_ILi128EEEEEENS_6half_tENS5_IJlSB_lEEESJ_SK_NS4_8TiledMMAINS4_8MMA_AtomIJNS4_4SM904GMMA25MMA_64x32x16_F32F16F16_SSILNSO_5MajorE0ELSQ_0ELNSO_7ScaleInE1ELSR_1EEEEEENS4_6LayoutISC_NS5_IJNSA_ILi0EEESV_SV_EEEEENS5_IJNS4_10UnderscoreESY_SY_EEEEENS4_13SM90_TMA_LOADENS4_14ComposedLayoutINS4_7SwizzleILi3ELi4ELi3EEENS4_18smem_ptr_flag_bitsILi16EEENSU_INS5_IJNSA_ILi8EEESF_EEENS5_IJSF_SB_EEEEEEEvNS4_8identityES11_S1B_vS1C_EENS_8epilogue10collective6detail29Sm90TmaWarpSpecializedAdapterINS1F_15DefaultEpilogueISJ_SK_SK_NS1E_6thread17LinearCombinationISJ_Li1EffLNS1J_9ScaleType4KindE0ELNS_15FloatRoundStyleE2ESJ_EENS1_15EpilogueDefaultEEEEEvvEEEEvNT_6ParamsE,@function
        .size           _ZN7cutlass13device_kernelINS_4gemm6kernel13GemmUniversalIN4cute5tupleIJiiiiEEENS1_10collective13CollectiveMmaINS1_34MainloopSm90TmaGmmaWarpSpecializedILi9ENS5_IJNS4_1CILi1EEESB_SB_EEENS1_32KernelTmaWarpSpecializedPingpongEEENS5_IJNSA_ILi64EEENSA_ILi32EEENSA_ILi128EEEEEENS_6half_tENS5_IJlSB_lEEESJ_SK_NS4_8TiledMMAINS4_8MMA_AtomIJNS4_4SM904GMMA25MMA_64x32x16_F32F16F16_SSILNSO_5MajorE0ELSQ_0ELNSO_7ScaleInE1ELSR_1EEEEEENS4_6LayoutISC_NS5_IJNSA_ILi0EEESV_SV_EEEEENS5_IJNS4_10UnderscoreESY_SY_EEEEENS4_13SM90_TMA_LOADENS4_14ComposedLayoutINS4_7SwizzleILi3ELi4ELi3EEENS4_18smem_ptr_flag_bitsILi16EEENSU_INS5_IJNSA_ILi8EEESF_EEENS5_IJSF_SB_EEEEEEEvNS4_8identityES11_S1B_vS1C_EENS_8epilogue10collective6detail29Sm90TmaWarpSpecializedAdapterINS1F_15DefaultEpilogueISJ_SK_SK_NS1E_6thread17LinearCombinationISJ_Li1EffLNS1J_9ScaleType4KindE0ELNS_15FloatRoundStyleE2ESJ_EENS1_15EpilogueDefaultEEEEEvvEEEEvNT_6ParamsE,(.L_x_112 - _ZN7cutlass13device_kernelINS_4gemm6kernel13GemmUniversalIN4cute5tupleIJiiiiEEENS1_10collective13CollectiveMmaINS1_34MainloopSm90TmaGmmaWarpSpecializedILi9ENS5_IJNS4_1CILi1EEESB_SB_EEENS1_32KernelTmaWarpSpecializedPingpongEEENS5_IJNSA_ILi64EEENSA_ILi32EEENSA_ILi128EEEEEENS_6half_tENS5_IJlSB_lEEESJ_SK_NS4_8TiledMMAINS4_8MMA_AtomIJNS4_4SM904GMMA25MMA_64x32x16_F32F16F16_SSILNSO_5MajorE0ELSQ_0ELNSO_7ScaleInE1ELSR_1EEEEEENS4_6LayoutISC_NS5_IJNSA_ILi0EEESV_SV_EEEEENS5_IJNS4_10UnderscoreESY_SY_EEEEENS4_13SM90_TMA_LOADENS4_14ComposedLayoutINS4_7SwizzleILi3ELi4ELi3EEENS4_18smem_ptr_flag_bitsILi16EEENSU_INS5_IJNSA_ILi8EEESF_EEENS5_IJSF_SB_EEEEEEEvNS4_8identityES11_S1B_vS1C_EENS_8epilogue10collective6detail29Sm90TmaWarpSpecializedAdapterINS1F_15DefaultEpilogueISJ_SK_SK_NS1E_6thread17LinearCombinationISJ_Li1EffLNS1J_9ScaleType4KindE0ELNS_15FloatRoundStyleE2ESJ_EENS1_15EpilogueDefaultEEEEEvvEEEEvNT_6ParamsE)
        .other          _ZN7cutlass13device_kernelINS_4gemm6kernel13GemmUniversalIN4cute5tupleIJiiiiEEENS1_10collective13CollectiveMmaINS1_34MainloopSm90TmaGmmaWarpSpecializedILi9ENS5_IJNS4_1CILi1EEESB_SB_EEENS1_32KernelTmaWarpSpecializedPingpongEEENS5_IJNSA_ILi64EEENSA_ILi32EEENSA_ILi128EEEEEENS_6half_tENS5_IJlSB_lEEESJ_SK_NS4_8TiledMMAINS4_8MMA_AtomIJNS4_4SM904GMMA25MMA_64x32x16_F32F16F16_SSILNSO_5MajorE0ELSQ_0ELNSO_7ScaleInE1ELSR_1EEEEEENS4_6LayoutISC_NS5_IJNSA_ILi0EEESV_SV_EEEEENS5_IJNS4_10UnderscoreESY_SY_EEEEENS4_13SM90_TMA_LOADENS4_14ComposedLayoutINS4_7SwizzleILi3ELi4ELi3EEENS4_18smem_ptr_flag_bitsILi16EEENSU_INS5_IJNSA_ILi8EEESF_EEENS5_IJSF_SB_EEEEEEEvNS4_8identityES11_S1B_vS1C_EENS_8epilogue10collective6detail29Sm90TmaWarpSpecializedAdapterINS1F_15DefaultEpilogueISJ_SK_SK_NS1E_6thread17LinearCombinationISJ_Li1EffLNS1J_9ScaleType4KindE0ELNS_15FloatRoundStyleE2ESJ_EENS1_15EpilogueDefaultEEEEEvvEEEEvNT_6ParamsE,@"STO_CUDA_ENTRY STV_DEFAULT"
_ZN7cutlass13device_kernelINS_4gemm6kernel13GemmUniversalIN4cute5tupleIJiiiiEEENS1_10collective13CollectiveMmaINS1_34MainloopSm90TmaGmmaWarpSpecializedILi9ENS5_IJNS4_1CILi1EEESB_SB_EEENS1_32KernelTmaWarpSpecializedPingpongEEENS5_IJNSA_ILi64EEENSA_ILi32EEENSA_ILi128EEEEEENS_6half_tENS5_IJlSB_lEEESJ_SK_NS4_8TiledMMAINS4_8MMA_AtomIJNS4_4SM904GMMA25MMA_64x32x16_F32F16F16_SSILNSO_5MajorE0ELSQ_0ELNSO_7ScaleInE1ELSR_1EEEEEENS4_6LayoutISC_NS5_IJNSA_ILi0EEESV_SV_EEEEENS5_IJNS4_10UnderscoreESY_SY_EEEEENS4_13SM90_TMA_LOADENS4_14ComposedLayoutINS4_7SwizzleILi3ELi4ELi3EEENS4_18smem_ptr_flag_bitsILi16EEENSU_INS5_IJNSA_ILi8EEESF_EEENS5_IJSF_SB_EEEEEEEvNS4_8identityES11_S1B_vS1C_EENS_8epilogue10collective6detail29Sm90TmaWarpSpecializedAdapterINS1F_15DefaultEpilogueISJ_SK_SK_NS1E_6thread17LinearCombinationISJ_Li1EffLNS1J_9ScaleType4KindE0ELNS_15FloatRoundStyleE2ESJ_EENS1_15EpilogueDefaultEEEEEvvEEEEvNT_6ParamsE:
[----:B------:R-:W0:Y:S02]  /*0000*/  LDC R1, c[0x0][0x28] ;  /* 0x00000a00ff017b82 */ /* 0x000e240000000800 */
[----:B0-----:R-:W-:Y:S01]  /*0010*/  VIADD R1, R1, 0xfffffff8 ;  /* 0xfffffff801017836 */ /* 0x001fe20000000000 */
[----:B------:R-:W0:Y:S01]  /*0020*/  S2R R4, SR_TID.X ;  /* 0x0000000000047919 */ /* 0x000e220000002100 */
[----:B------:R-:W-:Y:S01]  /*0030*/  ELECT P0, URZ, PT ;  /* 0x00000000003f782f */ /* 0x000fe20003800000 */
[----:B------:R-:W-:Y:S01]  /*0040*/  BSSY B0, `(.L_x_0) ;  /* 0x000000f000007945 */ /* 0x000fe20003800000 */
[--C-:B0-----:R-:W-:Y:S02]  /*0050*/  SHF.R.U32.HI R0, RZ, 0x5, R4.reuse ;  /* 0x00000005ff007819 */ /* 0x101fe40000011604 */
[----:B------:R-:W-:-:S03]  /*0060*/  SHF.R.U32.HI R5, RZ, 0x7, R4 ;  /* 0x00000007ff057819 */ /* 0x000fc60000011604 */
[----:B------:R-:W0:Y:S04]  /*0070*/  SHFL.IDX PT, R2, R0, RZ, 0x1f ;  /* 0x00001fff00027589 */ /* 0x000e2800000e0000 */
[----:B------:R1:W2:Y:S01]  /*0080*/  SHFL.IDX PT, R8, R5, RZ, 0x1f ;  /* 0x00001fff05087589 */ /* 0x0002a200000e0000 */
[----:B0-----:R-:W-:-:S13]  /*0090*/  ISETP.NE.OR P0, PT, R2, RZ, !P0 ;  /* 0x000000ff0200720c */ /* 0x001fda0004705670 */
[----:B-12---:R-:W-:Y:S05]  /*00a0*/  @P0 BRA `(.L_x_1) ;  /* 0x0000000000200947 */ /* 0x006fea0003800000 */
[----:B------:R-:W-:Y:S02]  /*00b0*/  ULDC.64 UR4, c[0x0][0x198] ;  /* 0x0000660000047ab9 */ /* 0x000fe40000000a00 */
[----:B------:R-:W-:Y:S02]  /*00c0*/  UIADD3 UR6, UP0, UR4, 0xf0, URZ ;  /* 0x000000f004067890 */ /* 0x000fe4000ff1e03f */
[----:B------:R-:W-:Y:S02]  /*00d0*/  UIADD3 UR4, UP1, UR4, 0x1f0, URZ ;  /* 0x000001f004047890 */ /* 0x000fe4000ff3e03f */
[----:B------:R-:W-:Y:S02]  /*00e0*/  UIADD3.X UR7, URZ, UR5, URZ, UP0, !UPT ;  /* 0x000000053f077290 */ /* 0x000fe400087fe43f */
[----:B------:R-:W-:-:S07]  /*00f0*/  UIADD3.X UR5, URZ, UR5, URZ, UP1, !UPT ;  /* 0x000000053f057290 */ /* 0x000fce0008ffe43f */
[----:B------:R0:W-:Y:S02]  /*0100*/  UTMACCTL.PF [UR6] ;  /* 0x00000000060079b9 */ /* 0x0001e40008040000 */
[----:B------:R0:W-:Y:S02]  /*0110*/  UTMACCTL.PF [UR4] ;  /* 0x00000000040079b9 */ /* 0x0001e40008040000 */
[----:B0-----:R-:W-:Y:S01]  /*0120*/  NOP ;  /* 0x0000000000007918 */ /* 0x001fe20000000000 */
.L_x_1:
[----:B------:R-:W-:Y:S05]  /*0130*/  BSYNC B0 ;  /* 0x0000000000007941 */ /* 0x000fea0003800000 */
.L_x_0:
[----:B------:R-:W0:Y:S02]  /*0140*/  SHFL.IDX PT, R3, R0, RZ, 0x1f ;  /* 0x00001fff00037589 */ /* 0x000e2400000e0000 */
[----:B0-----:R-:W-:-:S13]  /*0150*/  ISETP.NE.AND P0, PT, R3, RZ, PT ;  /* 0x000000ff0300720c */ /* 0x001fda0003f05270 */
[----:B------:R-:W-:Y:S05]  /*0160*/  @P0 BRA `(.L_x_2) ;  /* 0x00000000008c0947 */ /* 0x000fea0003800000 */
[----:B------:R-:W-:Y:S01]  /*0170*/  ELECT P0, URZ, PT ;  /* 0x00000000003f782f */ /* 0x000fe20003800000 */
[----:B------:R-:W-:-:S12]  /*0180*/  BSSY B0, `(.L_x_2) ;  /* 0x0000021000007945 */ /* 0x000fd80003800000 */
[----:B------:R-:W-:Y:S05]  /*0190*/  @!P0 BRA `(.L_x_3) ;  /* 0x00000000007c8947 */ /* 0x000fea0003800000 */
[----:B------:R-:W0:Y:S01]  /*01a0*/  S2UR UR8, SR_CgaCtaId ;  /* 0x00000000000879c3 */ /* 0x000e220000008800 */
[----:B------:R-:W-:Y:S01]  /*01b0*/  UMOV UR4, 0x400 ;  /* 0x0000040000047882 */ /* 0x000fe20000000000 */
[----:B------:R-:W-:Y:S01]  /*01c0*/  UMOV UR5, 0x1 ;  /* 0x0000000100057882 */ /* 0x000fe20000000000 */
[----:B------:R-:W-:Y:S02]  /*01d0*/  UMOV UR6, 0x80 ;  /* 0x0000008000067882 */ /* 0x000fe40000000000 */
[----:B------:R-:W-:-:S04]  /*01e0*/  UIADD3 UR6, -UR6, 0x100000, URZ ;  /* 0x0010000006067890 */ /* 0x000fc8000fffe13f */
[----:B------:R-:W-:Y:S02]  /*01f0*/  USHF.L.U32 UR7, UR6, 0xb, URZ ;  /* 0x0000000b06077899 */ /* 0x000fe4000800063f */
[----:B------:R-:W-:Y:S02]  /*0200*/  USHF.L.U32 UR6, UR6, 0x1, URZ ;  /* 0x0000000106067899 */ /* 0x000fe4000800063f */
[----:B0-----:R-:W-:Y:S02]  /*0210*/  ULEA UR8, UR8, UR4, 0x18 ;  /* 0x0000000408087291 */ /* 0x001fe4000f8ec03f */
[----:B------:R-:W-:-:S04]  /*0220*/  UIADD3 UR4, -UR5, 0x100000, URZ ;  /* 0x0010000005047890 */ /* 0x000fc8000fffe13f */
[----:B------:R-:W-:Y:S02]  /*0230*/  USHF.L.U32 UR5, UR4, 0xb, URZ ;  /* 0x0000000b04057899 */ /* 0x000fe4000800063f */
[----:B------:R-:W-:Y:S01]  /*0240*/  USHF.L.U32 UR4, UR4, 0x1, URZ ;  /* 0x0000000104047899 */ /* 0x000fe2000800063f */
[----:B------:R-:W0:Y:S11]  /*0250*/  FENCE.VIEW.ASYNC.S ;  /* 0x00000000000073c6 */ /* 0x000e360000000000 */
[----:B0-----:R0:W1:Y:S01]  /*0260*/  SYNCS.EXCH.64 URZ, [UR8], UR4 ;  /* 0x00000004083f75b2 */ /* 0x0010620008000100 */
[----:B------:R0:W2:Y:S01]  /*0270*/  SYNCS.EXCH.64 URZ, [UR8+0x48], UR6 ;  /* 0x00004806083f75b2 */ /* 0x0000a20008000100 */
[----:B------:R0:W3:Y:S01]  /*0280*/  SYNCS.EXCH.64 URZ, [UR8+0x8], UR4 ;  /* 0x00000804083f75b2 */ /* 0x0000e20008000100 */
[----:B------:R0:W4:Y:S01]  /*0290*/  SYNCS.EXCH.64 URZ, [UR8+0x50], UR6 ;  /* 0x00005006083f75b2 */ /* 0x0001220008000100 */
[----:B------:R0:W0:Y:S01]  /*02a0*/  SYNCS.EXCH.64 URZ, [UR8+0x10], UR4 ;  /* 0x00001004083f75b2 */ /* 0x0000220008000100 */
        /* <DEDUP_REMOVED lines=13> */
[----:B------:R-:W-:Y:S01]  /*0380*/  NOP ;  /* 0x0000000000007918 */ /* 0x000fe20000000000 */
.L_x_3:
[----:B0-----:R-:W-:Y:S05]  /*0390*/  BSYNC B0 ;  /* 0x0000000000007941 */ /* 0x001fea0003800000 */
.L_x_2:
[----:B------:R-:W0:Y:S01]  /*03a0*/  SHFL.IDX PT, R6, R0, RZ, 0x1f ;  /* 0x00001fff00067589 */ /* 0x000e2200000e0000 */
[----:B------:R-:W-:Y:S01]  /*03b0*/  ELECT P0, URZ, PT ;  /* 0x00000000003f782f */ /* 0x000fe20003800000 */
[----:B------:R-:W-:Y:S01]  /*03c0*/  NOP ;  /* 0x0000000000007918 */ /* 0x000fe20000000000 */
[----:B------:R-:W-:Y:S01]  /*03d0*/  ELECT P1, URZ, PT ;  /* 0x00000000003f782f */ /* 0x000fe20003820000 */
[----:B------:R-:W5:Y:S01]  /*03e0*/  SHFL.IDX PT, R3, R0, RZ, 0x1f ;  /* 0x00001fff00037589 */ /* 0x000f6200000e0000 */
[----:B------:R-:W-:Y:S01]  /*03f0*/  UMOV UR4, 0x20 ;  /* 0x0000002000047882 */ /* 0x000fe20000000000 */
[----:B------:R-:W-:Y:S01]  /*0400*/  UMOV UR11, 0x80 ;  /* 0x00000080000b7882 */ /* 0x000fe20000000000 */
[----:B------:R-:W-:Y:S01]  /*0410*/  NOP ;  /* 0x0000000000007918 */ /* 0x000fe20000000000 */
[C---:B------:R-:W-:Y:S01]  /*0420*/  VIADD R33, R8.reuse, 0xffffffff ;  /* 0xffffffff08217836 */ /* 0x040fe20000000000 */
[----:B------:R-:W1:Y:S01]  /*0430*/  SHFL.IDX PT, R5, R5, RZ, 0x1f ;  /* 0x00001fff05057589 */ /* 0x000e6200000e0000 */
[----:B------:R-:W-:Y:S01]  /*0440*/  ULDC.64 UR36, c[0x0][0x208] ;  /* 0x0000820000247ab9 */ /* 0x000fe20000000a00 */
[----:B------:R-:W-:-:S02]  /*0450*/  ISETP.NE.AND P2, PT, R8, RZ, PT ;  /* 0x000000ff0800720c */ /* 0x000fc40003f45270 */
[----:B------:R-:W-:Y:S02]  /*0460*/  ISETP.GE.U32.AND P3, PT, R33, 0x2, PT ;  /* 0x000000022100780c */ /* 0x000fe40003f66070 */
[----:B0-----:R-:W-:Y:S02]  /*0470*/  ISETP.NE.OR P0, PT, R6, RZ, !P0 ;  /* 0x000000ff0600720c */ /* 0x001fe40004705670 */
[----:B-----5:R-:W-:Y:S02]  /*0480*/  ISETP.NE.OR P1, PT, R3, RZ, !P1 ;  /* 0x000000ff0300720c */ /* 0x020fe40004f25670 */
[----:B------:R-:W-:-:S04]  /*0490*/  SHF.R.S32.HI R3, RZ, 0x1f, R2 ;  /* 0x0000001fff037819 */ /* 0x000fc80000011402 */
[----:B------:R-:W-:-:S05]  /*04a0*/  LEA.HI R3, R3, R2, RZ, 0x2 ;  /* 0x0000000203037211 */ /* 0x000fca00078f10ff */
[----:B------:R-:W-:Y:S01]  /*04b0*/  VOTEU.ALL UP0, P0 ;  /* 0x00000000003f7886 */ /* 0x000fe20000000000 */
[----:B------:R-:W-:Y:S01]  /*04c0*/  LOP3.LUT R3, R3, 0xfffffffc, RZ, 0xc0, !PT ;  /* 0xfffffffc03037812 */ /* 0x000fe200078ec0ff */
[----:B------:R-:W-:-:S03]  /*04d0*/  VOTEU.ALL UP1, P1 ;  /* 0x00000000003f7886 */ /* 0x000fc60000820000 */
[----:B------:R-:W0:Y:S01]  /*04e0*/  @!UP0 S2UR UR7, SR_CgaCtaId ;  /* 0x00000000000789c3 */ /* 0x000e220000008800 */
[----:B------:R-:W-:Y:S01]  /*04f0*/  @!UP0 UMOV UR6, 0x400 ;  /* 0x0000040000068882 */ /* 0x000fe20000000000 */
[----:B------:R-:W-:-:S04]  /*0500*/  @!UP0 UIADD3 UR4, -UR4, 0x100000, URZ ;  /* 0x0010000004048890 */ /* 0x000fc8000fffe13f */
[----:B------:R-:W-:Y:S02]  /*0510*/  @!UP0 USHF.L.U32 UR5, UR4, 0xb, URZ ;  /* 0x0000000b04058899 */ /* 0x000fe4000800063f */
[----:B------:R-:W-:Y:S01]  /*0520*/  @!UP0 USHF.L.U32 UR4, UR4, 0x1, URZ ;  /* 0x0000000104048899 */ /* 0x000fe2000800063f */
[----:B------:R-:W-:Y:S01]  /*0530*/  IMAD.IADD R0, R2, 0x1, -R3 ;  /* 0x0000000102007824 */ /* 0x000fe200078e0a03 */
[----:B------:R-:W-:Y:S01]  /*0540*/  @!UP1 UMOV UR9, 0x400 ;  /* 0x0000040000099882 */ /* 0x000fe20000000000 */
[----:B------:R-:W-:Y:S01]  /*0550*/  VOTEU.ALL UP2, P1 ;  /* 0x00000000003f7886 */ /* 0x000fe20000840000 */
[----:B------:R-:W-:Y:S01]  /*0560*/  VOTEU.ALL UP3, P1 ;  /* 0x00000000003f7886 */ /* 0x000fe20000860000 */
[----:B------:R-:W-:Y:S01]  /*0570*/  VOTEU.ALL UP4, P1 ;  /* 0x00000000003f7886 */ /* 0x000fe20000880000 */
[----:B------:R-:W5:Y:S01]  /*0580*/  @!UP1 S2UR UR10, SR_CgaCtaId ;  /* 0x00000000000a99c3 */ /* 0x000f620000008800 */
[----:B------:R-:W-:Y:S01]  /*0590*/  VOTEU.ALL UP5, P1 ;  /* 0x00000000003f7886 */ /* 0x000fe200008a0000 */
[----:B------:R-:W-:-:S04]  /*05a0*/  SHF.R.S32.HI R3, RZ, 0x1f, R4 ;  /* 0x0000001fff037819 */ /* 0x000fc80000011404 */
[----:B------:R-:W-:-:S04]  /*05b0*/  LEA.HI R3, R3, R4, RZ, 0x7 ;  /* 0x0000000403037211 */ /* 0x000fc800078f38ff */
[----:B------:R-:W-:-:S05]  /*05c0*/  LOP3.LUT R3, R3, 0xffffff80, RZ, 0xc0, !PT ;  /* 0xffffff8003037812 */ /* 0x000fca00078ec0ff */
[----:B------:R-:W-:Y:S01]  /*05d0*/  IMAD.IADD R3, R4, 0x1, -R3 ;  /* 0x0000000104037824 */ /* 0x000fe200078e0a03 */
[----:B0-----:R-:W-:Y:S02]  /*05e0*/  @!UP0 ULEA UR8, UR7, UR6, 0x18 ;  /* 0x0000000607088291 */ /* 0x001fe4000f8ec03f */
[----:B------:R-:W-:-:S04]  /*05f0*/  @!UP1 UIADD3 UR6, -UR11, 0x100000, URZ ;  /* 0x001000000b069890 */ /* 0x000fc8000fffe13f */
[----:B------:R-:W-:Y:S02]  /*0600*/  @!UP1 USHF.L.U32 UR7, UR6, 0xb, URZ ;  /* 0x0000000b06079899 */ /* 0x000fe4000800063f */
[----:B------:R-:W-:Y:S01]  /*0610*/  @!UP1 USHF.L.U32 UR6, UR6, 0x1, URZ ;  /* 0x0000000106069899 */ /* 0x000fe2000800063f */
[----:B------:R-:W-:Y:S01]  /*0620*/  VOTEU.ALL UP0, P0 ;  /* 0x00000000003f7886 */ /* 0x000fe20000000000 */
[----:B-----5:R-:W-:Y:S01]  /*0630*/  @!UP1 ULEA UR9, UR10, UR9, 0x18 ;  /* 0x000000090a099291 */ /* 0x020fe2000f8ec03f */
[----:B------:R-:W-:Y:S02]  /*0640*/  VOTEU.ALL UP1, P0 ;  /* 0x00000000003f7886 */ /* 0x000fe40000020000 */
[----:B------:R-:W-:Y:S01]  /*0650*/  ULDC.64 UR10, c[0x0][0x598] ;  /* 0x00016600000a7ab9 */ /* 0x000fe20000000a00 */
[----:B------:R-:W-:Y:S01]  /*0660*/  ISETP.NE.AND P0, PT, R0, 0x3, PT ;  /* 0x000000030000780c */ /* 0x000fe20003f05270 */
[----:B------:R-:W0:Y:S02]  /*0670*/  FENCE.VIEW.ASYNC.S ;  /* 0x00000000000073c6 */ /* 0x000e240000000000 */
[----:B0-----:R0:W1:Y:S01]  /*0680*/  @!UP0 SYNCS.EXCH.64 URZ, [UR8+0xc0], UR4 ;  /* 0x0000c004083f85b2 */ /* 0x0010620008000100 */
[----:B------:R-:W-:-:S02]  /*0690*/  ISETP.NE.U32.AND P1, PT, RZ, UR10, PT ;  /* 0x0000000aff007c0c */ /* 0x000fc4000bf25070 */
[----:B------:R-:W-:Y:S02]  /*06a0*/  ISETP.EQ.OR P0, PT, R0, RZ, !P0 ;  /* 0x000000ff0000720c */ /* 0x000fe40004702670 */
[----:B------:R-:W-:Y:S02]  /*06b0*/  ISETP.NE.AND.EX P1, PT, RZ, UR11, PT, P1 ;  /* 0x0000000bff007c0c */ /* 0x000fe4000bf25310 */
[----:B------:R-:W-:-:S04]  /*06c0*/  ISETP.EQ.AND P0, PT, R8, RZ, P0 ;  /* 0x000000ff0800720c */ /* 0x000fc80000702270 */
[----:B------:R-:W-:-:S04]  /*06d0*/  SEL R16, RZ, 0x1, !P0 ;  /* 0x00000001ff107807 */ /* 0x000fc80004000000 */
[----:B------:R-:W-:Y:S01]  /*06e0*/  SEL R16, R16, 0x2, P3 ;  /* 0x0000000210107807 */ /* 0x000fe20001800000 */
[----:B------:R0:W1:Y:S01]  /*06f0*/  @!UP1 SYNCS.EXCH.64 URZ, [UR8+0xc8], UR4 ;  /* 0x0000c804083f95b2 */ /* 0x0000620008000100 */
[----:B------:R-:W-:Y:S01]  /*0700*/  NOP ;  /* 0x0000000000007918 */ /* 0x000fe20000000000 */
[----:B------:R0:W1:Y:S01]  /*0710*/  @!UP2 SYNCS.EXCH.64 URZ, [UR9+0xa0], UR6 ;  /* 0x0000a006093fa5b2 */ /* 0x0000620008000100 */
[----:B------:R0:W1:Y:S01]  /*0720*/  @!UP3 SYNCS.EXCH.64 URZ, [UR9+0xa8], UR6 ;  /* 0x0000a806093fb5b2 */ /* 0x0000620008000100 */
[----:B------:R0:W1:Y:S01]  /*0730*/  @!UP4 SYNCS.EXCH.64 URZ, [UR9+0xb0], UR6 ;  /* 0x0000b006093fc5b2 */ /* 0x0000620008000100 */
[----:B------:R0:W1:Y:S01]  /*0740*/  @!UP5 SYNCS.EXCH.64 URZ, [UR9+0xb8], UR6 ;  /* 0x0000b806093fd5b2 */ /* 0x0000620008000100 */
[----:B------:R-:W-:Y:S01]  /*0750*/  NOP ;  /* 0x0000000000007918 */ /* 0x000fe20000000000 */
[----:B-1234-:R-:W-:Y:S06]  /*0760*/  BAR.SYNC.DEFER_BLOCKING 0x0 ;  /* 0x0000000000007b1d */ /* 0x01efec0000010000 */
[----:B0-----:R-:W-:Y:S05]  /*0770*/  @!P1 BRA `(.L_x_4) ;  /* 0x00000000001c9947 */ /* 0x001fea0003800000 */
[----:B------:R-:W0:Y:S02]  /*0780*/  LDC.64 R6, c[0x0][0x598] ;  /* 0x00016600ff067b82 */ /* 0x000e240000000a00 */
[----:B0-----:R-:W2:Y:S02]  /*0790*/  LDG.E.64 R6, desc[UR36][R6.64] ;  /* 0x0000002406067981 */ /* 0x001ea4000c1e1b00 */
[----:B--2---:R-:W-:-:S04]  /*07a0*/  ISETP.NE.U32.AND P0, PT, R6, RZ, PT ;  /* 0x000000ff0600720c */ /* 0x004fc80003f05070 */
[----:B------:R-:W-:-:S13]  /*07b0*/  ISETP.NE.AND.EX P0, PT, R7, RZ, PT, P0 ;  /* 0x000000ff0700720c */ /* 0x000fda0003f05300 */
[----:B------:R-:W-:Y:S05]  /*07c0*/  @!P0 BRA `(.L_x_4) ;  /* 0x0000000000088947 */ /* 0x000fea0003800000 */
[----:B------:R1:W5:Y:S01]  /*07d0*/  LD.E R40, desc[UR36][R6.64] ;  /* 0x0000002406287980 */ /* 0x000362000c101900 */
[----:B------:R-:W-:Y:S05]  /*07e0*/  BRA `(.L_x_5) ;  /* 0x0000000000247947 */ /* 0x000fea0003800000 */
.L_x_4:
[----:B------:R-:W-:Y:S02]  /*07f0*/  ULDC.64 UR4, c[0x0][0x588] ;  /* 0x0001620000047ab9 */ /* 0x000fe40000000a00 */
[----:B------:R-:W-:-:S04]  /*0800*/  ISETP.NE.U32.AND P0, PT, RZ, UR4, PT ;  /* 0x00000004ff007c0c */ /* 0x000fc8000bf05070 */
[----:B------:R-:W-:-:S13]  /*0810*/  ISETP.NE.AND.EX P0, PT, RZ, UR5, PT, P0 ;  /* 0x00000005ff007c0c */ /* 0x000fda000bf05300 */
[----:B------:R-:W-:Y:S05]  /*0820*/  @!P0 BRA `(.L_x_6) ;  /* 0x00000000000c8947 */ /* 0x000fea0003800000 */
[----:B------:R-:W0:Y:S02]  /*0830*/  LDC.64 R40, c[0x0][0x588] ;  /* 0x00016200ff287b82 */ /* 0x000e240000000a00 */
[----:B0-----:R0:W5:Y:S01]  /*0840*/  LDG.E R40, desc[UR36][R40.64] ;  /* 0x0000002428287981 */ /* 0x001162000c1e1900 */
[----:B------:R-:W-:Y:S05]  /*0850*/  BRA `(.L_x_5) ;  /* 0x0000000000087947 */ /* 0x000fea0003800000 */
.L_x_6:
[----:B------:R-:W-:Y:S02]  /*0860*/  ULDC UR4, c[0x0][0x580] ;  /* 0x0001600000047ab9 */ /* 0x000fe40000000800 */
[----:B------:R-:W-:-:S07]  /*0870*/  IMAD.U32 R40, RZ, RZ, UR4 ;  /* 0x00000004ff287e24 */ /* 0x000fce000f8e00ff */
.L_x_5:
[----:B------:R-:W-:Y:S02]  /*0880*/  ULDC.64 UR4, c[0x0][0x5a0] ;  /* 0x0001680000047ab9 */ /* 0x000fe40000000a00 */
[----:B------:R-:W-:-:S04]  /*0890*/  ISETP.NE.U32.AND P0, PT, RZ, UR4, PT ;  /* 0x00000004ff007c0c */ /* 0x000fc8000bf05070 */
[----:B------:R-:W-:-:S13]  /*08a0*/  ISETP.NE.AND.EX P0, PT, RZ, UR5, PT, P0 ;  /* 0x00000005ff007c0c */ /* 0x000fda000bf05300 */
[----:B------:R-:W-:Y:S05]  /*08b0*/  @!P0 BRA `(.L_x_7) ;  /* 0x00000000001c8947 */ /* 0x000fea0003800000 */
[----:B-1----:R-:W1:Y:S02]  /*08c0*/  LDC.64 R6, c[0x0][0x5a0] ;  /* 0x00016800ff067b82 */ /* 0x002e640000000a00 */
[----:B-1----:R-:W2:Y:S02]  /*08d0*/  LDG.E.64 R6, desc[UR36][R6.64] ;  /* 0x0000002406067981 */ /* 0x002ea4000c1e1b00 */
[----:B--2---:R-:W-:-:S04]  /*08e0*/  ISETP.NE.U32.AND P0, PT, R6, RZ, PT ;  /* 0x000000ff0600720c */ /* 0x004fc80003f05070 */
[----:B------:R-:W-:-:S13]  /*08f0*/  ISETP.NE.AND.EX P0, PT, R7, RZ, PT, P0 ;  /* 0x000000ff0700720c */ /* 0x000fda0003f05300 */
[----:B------:R-:W-:Y:S05]  /*0900*/  @!P0 BRA `(.L_x_7) ;  /* 0x0000000000088947 */ /* 0x000fea0003800000 */
[----:B0-----:R2:W5:Y:S01]  /*0910*/  LD.E R41, desc[UR36][R6.64] ;  /* 0x0000002406297980 */ /* 0x001562000c101900 */
[----:B------:R-:W-:Y:S05]  /*0920*/  BRA `(.L_x_8) ;  /* 0x0000000000247947 */ /* 0x000fea0003800000 */
.L_x_7:
[----:B------:R-:W-:Y:S02]  /*0930*/  ULDC.64 UR4, c[0x0][0x590] ;  /* 0x0001640000047ab9 */ /* 0x000fe40000000a00 */
[----:B------:R-:W-:-:S04]  /*0940*/  ISETP.NE.U32.AND P0, PT, RZ, UR4, PT ;  /* 0x00000004ff007c0c */ /* 0x000fc8000bf05070 */
[----:B------:R-:W-:-:S13]  /*0950*/  ISETP.NE.AND.EX P0, PT, RZ, UR5, PT, P0 ;  /* 0x00000005ff007c0c */ /* 0x000fda000bf05300 */
[----:B------:R-:W-:Y:S05]  /*0960*/  @!P0 BRA `(.L_x_9) ;  /* 0x00000000000c8947 */ /* 0x000fea0003800000 */
[----:B-1----:R-:W0:Y:S02]  /*0970*/  LDC.64 R6, c[0x0][0x590] ;  /* 0x00016400ff067b82 */ /* 0x002e240000000a00 */
[----:B0-----:R0:W5:Y:S01]  /*0980*/  LDG.E R41, desc[UR36][R6.64] ;  /* 0x0000002406297981 */ /* 0x001162000c1e1900 */
[----:B------:R-:W-:Y:S05]  /*0990*/  BRA `(.L_x_8) ;  /* 0x0000000000087947 */ /* 0x000fea0003800000 */
.L_x_9:
[----:B------:R-:W-:Y:S02]  /*09a0*/  ULDC UR4, c[0x0][0x584] ;  /* 0x0001610000047ab9 */ /* 0x000fe40000000800 */
[----:B0-----:R-:W-:-:S07]  /*09b0*/  IMAD.U32 R41, RZ, RZ, UR4 ;  /* 0x00000004ff297e24 */ /* 0x001fce000f8e00ff */
.L_x_8:
[----:B------:R-:W3:Y:S01]  /*09c0*/  LDC R2, c[0x0][0x65c] ;  /* 0x00019700ff027b82 */ /* 0x000ee20000000800 */
[----:B------:R-:W4:Y:S01]  /*09d0*/  S2R R15, SR_CTAID.Y ;  /* 0x00000000000f7919 */ /* 0x000f220000002600 */
[----:B------:R-:W-:Y:S01]  /*09e0*/  ISETP.NE.AND P0, PT, R8, 0x2, PT ;  /* 0x000000020800780c */ /* 0x000fe20003f05270 */
[----:B------:R-:W-:Y:S01]  /*09f0*/  ULDC UR6, c[0x0][0x28c] ;  /* 0x0000a30000067ab9 */ /* 0x000fe20000000800 */
[----:B------:R-:W-:Y:S01]  /*0a00*/  UMOV UR38, URZ ;  /* 0x0000003f00267c82 */ /* 0x000fe20008000000 */
[----:B012---:R-:W0:Y:S01]  /*0a10*/  S2R R6, SR_CTAID.X ;  /* 0x0000000000067919 */ /* 0x007e220000002500 */
[----:B------:R-:W-:Y:S01]  /*0a20*/  UIADD3 UR6, UR6, 0x7f, URZ ;  /* 0x0000007f06067890 */ /* 0x000fe2000fffe03f */
[----:B------:R-:W-:Y:S01]  /*0a30*/  UMOV UR39, URZ ;  /* 0x0000003f00277c82 */ /* 0x000fe20008000000 */
[----:B------:R-:W-:Y:S02]  /*0a40*/  ULDC.64 UR8, c[0x0][0x650] ;  /* 0x0001940000087ab9 */ /* 0x000fe40000000a00 */
[----:B------:R-:W-:-:S04]  /*0a50*/  USHF.R.S32.HI UR7, URZ, 0x1f, UR6 ;  /* 0x0000001f3f077899 */ /* 0x000fc80008011406 */
[----:B------:R-:W-:-:S04]  /*0a60*/  ULEA.HI UR7, UR7, UR6, URZ, 0x7 ;  /* 0x0000000607077291 */ /* 0x000fc8000f8f383f */
[----:B------:R-:W-:Y:S01]  /*0a70*/  USHF.R.S32.HI UR40, URZ, 0x7, UR7 ;  /* 0x000000073f287899 */ /* 0x000fe20008011407 */
[----:B---3--:R-:W-:-:S13]  /*0a80*/  ISETP.NE.AND P1, PT, R2, 0x1, PT ;  /* 0x000000010200780c */ /* 0x008fda0003f25270 */
[----:B------:R-:W0:Y:S01]  /*0a90*/  @P1 LDC R19, c[0x0][0x10] ;  /* 0x00000400ff131b82 */ /* 0x000e220000000800 */
[----:B----4-:R-:W-:Y:S02]  /*0aa0*/  @P1 IMAD.MOV.U32 R8, RZ, RZ, R15 ;  /* 0x000000ffff081224 */ /* 0x010fe400078e000f */
[----:B------:R-:W-:Y:S02]  /*0ab0*/  @P1 IMAD.MOV.U32 R9, RZ, RZ, RZ ;  /* 0x000000ffff091224 */ /* 0x000fe400078e00ff */
[----:B------:R-:W-:-:S03]  /*0ac0*/  @P1 IMAD.MOV.U32 R7, RZ, RZ, RZ ;  /* 0x000000ffff071224 */ /* 0x000fc600078e00ff */
[----:B------:R-:W1:Y:S01]  /*0ad0*/  @!P1 LDC R11, c[0x0][0xc] ;  /* 0x00000300ff0b9b82 */ /* 0x000e620000000800 */
[----:B------:R-:W-:Y:S01]  /*0ae0*/  ULDC UR4, c[0x0][0xc] ;  /* 0x0000030000047ab9 */ /* 0x000fe20000000800 */
[----:B------:R-:W-:Y:S02]  /*0af0*/  ULDC UR5, c[0x0][0x10] ;  /* 0x0000040000057ab9 */ /* 0x000fe40000000800 */
[----:B------:R-:W-:-:S04]  /*0b00*/  UIMAD.WIDE.U32 UR4, UR4, UR5, URZ ;  /* 0x00000005040472a5 */ /* 0x000fc8000f8e003f */
[----:B------:R-:W2:Y:S01]  /*0b10*/  LDC R10, c[0x0][0x14] ;  /* 0x00000500ff0a7b82 */ /* 0x000ea20000000800 */
[----:B0-----:R-:W-:-:S04]  /*0b20*/  @P1 IMAD.WIDE.U32 R18, R6, R19, R8 ;  /* 0x0000001306121225 */ /* 0x001fc800078e0008 */
[----:B------:R-:W-:Y:S02]  /*0b30*/  @P1 IMAD.IADD R2, R19, 0x1, R7 ;  /* 0x0000000113021824 */ /* 0x000fe400078e0207 */
[----:B------:R-:W-:Y:S02]  /*0b40*/  IMAD.MOV.U32 R7, RZ, RZ, RZ ;  /* 0x000000ffff077224 */ /* 0x000fe400078e00ff */
[----:B-1----:R-:W-:-:S04]  /*0b50*/  @!P1 IMAD.WIDE.U32 R8, R11, R15, R6 ;  /* 0x0000000f0b089225 */ /* 0x002fc800078e0006 */
[----:B------:R-:W-:Y:S02]  /*0b60*/  @!P1 IMAD.MOV.U32 R18, RZ, RZ, R8 ;  /* 0x000000ffff129224 */ /* 0x000fe400078e0008 */
[----:B--2---:R-:W-:-:S04]  /*0b70*/  IMAD.WIDE.U32 R12, R10, UR4, RZ ;  /* 0x000000040a0c7c25 */ /* 0x004fc8000f8e00ff */
[----:B------:R-:W-:Y:S01]  /*0b80*/  IMAD R23, R10, UR5, RZ ;  /* 0x000000050a177c24 */ /* 0x000fe2000f8e02ff */
[----:B------:R0:W-:Y:S01]  /*0b90*/  STL.64 [R1], R12 ;  /* 0x0000000c01007387 */ /* 0x0001e20000100a00 */
[----:B------:R-:W-:Y:S02]  /*0ba0*/  @!P1 IMAD.MOV.U32 R2, RZ, RZ, R9 ;  /* 0x000000ffff029224 */ /* 0x000fe400078e0009 */
[----:B------:R-:W-:Y:S01]  /*0bb0*/  IMAD.IADD R23, R13, 0x1, R23 ;  /* 0x000000010d177824 */ /* 0x000fe200078e0217 */
[----:B------:R-:W-:Y:S06]  /*0bc0*/  @P0 BRA `(.L_x_10) ;  /* 0x0000000000200947 */ /* 0x000fec0003800000 */
[----:B------:R-:W-:Y:S01]  /*0bd0*/  UISETP.GE.U32.AND UP0, UPT, UR40, 0x9, UPT ;  /* 0x000000092800788c */ /* 0x000fe2000bf06070 */
[----:B------:R-:W-:Y:S01]  /*0be0*/  IADD3 R18, P0, R18, R12, RZ ;  /* 0x0000000c12127210 */ /* 0x000fe20007f1e0ff */
[----:B------:R-:W-:Y:S01]  /*0bf0*/  UIMAD.WIDE.U32 UR4, UR40, 0x38e38e39, URZ ;  /* 0x38e38e39280478a5 */ /* 0x000fe2000f8e003f */
[----:B------:R-:W-:-:S03]  /*0c00*/  UMOV UR39, URZ ;  /* 0x0000003f00277c82 */ /* 0x000fc60008000000 */
[----:B------:R-:W-:Y:S01]  /*0c10*/  USHF.R.U32.HI UR4, URZ, 0x1, UR5 ;  /* 0x000000013f047899 */ /* 0x000fe20008011605 */
[----:B------:R-:W-:-:S03]  /*0c20*/  IMAD.X R2, R23, 0x1, R2, P0 ;  /* 0x0000000117027824 */ /* 0x000fc600000e0602 */
[----:B------:R-:W-:Y:S02]  /*0c30*/  UIMAD UR38, UR4, -0x9, UR40 ;  /* 0xfffffff7042678a4 */ /* 0x000fe4000f8e0228 */
[----:B------:R-:W-:-:S12]  /*0c40*/  @UP0 ULOP3.LUT UR39, UR4, 0x1, URZ, 0xc0, !UPT ;  /* 0x0000000104270892 */ /* 0x000fd8000f8ec03f */
.L_x_10:
[----:B------:R-:W-:Y:S01]  /*0c50*/  ISETP.GE.U32.AND P0, PT, R18, UR8, PT ;  /* 0x0000000812007c0c */ /* 0x000fe2000bf06070 */
[----:B------:R-:W-:Y:S01]  /*0c60*/  IMAD.MOV.U32 R19, RZ, RZ, -0x1 ;  /* 0xffffffffff137424 */ /* 0x000fe200078e00ff */
[----:B------:R-:W-:Y:S01]  /*0c70*/  PRMT R8, RZ, 0x7610, R8 ;  /* 0x00007610ff087816 */ /* 0x000fe20000000008 */
[----:B------:R-:W-:Y:S01]  /*0c80*/  IMAD.MOV.U32 R22, RZ, RZ, -0x1 ;  /* 0xffffffffff167424 */ /* 0x000fe200078e00ff */
[----:B------:R-:W-:Y:S01]  /*0c90*/  ISETP.GE.U32.AND.EX P0, PT, R2, UR9, PT, P0 ;  /* 0x0000000902007c0c */ /* 0x000fe2000bf06100 */
[----:B------:R-:W-:-:S12]  /*0ca0*/  IMAD.MOV.U32 R17, RZ, RZ, -0x1 ;  /* 0xffffffffff117424 */ /* 0x000fd800078e00ff */
[----:B------:R-:W-:Y:S05]  /*0cb0*/  @P0 BRA `(.L_x_11) ;  /* 0x00000004005c0947 */ /* 0x000fea0003800000 */
[----:B------:R-:W1:Y:S01]  /*0cc0*/  LDC.64 R20, c[0x0][0x628] ;  /* 0x00018a00ff147b82 */ /* 0x000e620000000a00 */
[----:B------:R-:W-:Y:S02]  /*0cd0*/  IMAD.MOV.U32 R8, RZ, RZ, R18 ;  /* 0x000000ffff087224 */ /* 0x000fe400078e0012 */
[----:B------:R-:W-:-:S05]  /*0ce0*/  IMAD.MOV.U32 R9, RZ, RZ, R2 ;  /* 0x000000ffff097224 */ /* 0x000fca00078e0002 */
[----:B------:R-:W2:Y:S08]  /*0cf0*/  LDC R14, c[0x0][0x630] ;  /* 0x00018c00ff0e7b82 */ /* 0x000eb00000000800 */
[----:B------:R-:W3:Y:S01]  /*0d00*/  LDC.64 R24, c[0x0][0x620] ;  /* 0x00018800ff187b82 */ /* 0x000ee20000000a00 */
[----:B-1----:R-:W-:-:S04]  /*0d10*/  ISETP.NE.U32.AND P0, PT, R20, RZ, PT ;  /* 0x000000ff1400720c */ /* 0x002fc80003f05070 */
[----:B------:R-:W-:-:S13]  /*0d20*/  ISETP.NE.AND.EX P0, PT, R21, RZ, PT, P0 ;  /* 0x000000ff1500720c */ /* 0x000fda0003f05300 */
[----:B--23--:R-:W-:Y:S05]  /*0d30*/  @!P0 BRA `(.L_x_12) ;  /* 0x0000000000288947 */ /* 0x00cfea0003800000 */
[----:B0-----:R-:W0:Y:S02]  /*0d40*/  LDC R13, c[0x0][0x634] ;  /* 0x00018d00ff0d7b82 */ /* 0x001e240000000800 */
[----:B0-----:R-:W-:-:S05]  /*0d50*/  IADD3 R13, P0, R18, R13, RZ ;  /* 0x0000000d120d7210 */ /* 0x001fca0007f1e0ff */
[----:B------:R-:W-:-:S04]  /*0d60*/  IMAD.X R17, RZ, RZ, R2, P0 ;  /* 0x000000ffff117224 */ /* 0x000fc800000e0602 */
[----:B------:R-:W-:-:S04]  /*0d70*/  IMAD.WIDE.U32 R8, R17, R20, RZ ;  /* 0x0000001411087225 */ /* 0x000fc800078e00ff */
[----:B------:R-:W-:-:S04]  /*0d80*/  IMAD.WIDE.U32 R10, P0, R13, R21, R8 ;  /* 0x000000150d0a7225 */ /* 0x000fc80007800008 */
[----:B------:R-:W-:-:S04]  /*0d90*/  IMAD.WIDE.U32 R8, R13, R20, RZ ;  /* 0x000000140d087225 */ /* 0x000fc800078e00ff */
[----:B------:R-:W-:Y:S01]  /*0da0*/  IMAD.X R13, RZ, RZ, RZ, P0 ;  /* 0x000000ffff0d7224 */ /* 0x000fe200000e06ff */
[----:B------:R-:W-:Y:S01]  /*0db0*/  IADD3 RZ, P0, R9, R10, RZ ;  /* 0x0000000a09ff7210 */ /* 0x000fe20007f1e0ff */
[----:B------:R-:W-:-:S04]  /*0dc0*/  IMAD.MOV.U32 R12, RZ, RZ, R11 ;  /* 0x000000ffff0c7224 */ /* 0x000fc800078e000b */
[----:B------:R-:W-:-:S08]  /*0dd0*/  IMAD.WIDE.U32.X R8, R17, R21, R12, P0 ;  /* 0x0000001511087225 */ /* 0x000fd000000e040c */
.L_x_12:
[-CC-:B------:R-:W-:Y:S01]  /*0de0*/  SHF.R.U64 R30, R8, R14.reuse, R9.reuse ;  /* 0x0000000e081e7219 */ /* 0x180fe20000001209 */
[----:B0-----:R-:W0:Y:S01]  /*0df0*/  LDC R12, c[0x0][0x618] ;  /* 0x00018600ff0c7b82 */ /* 0x001e220000000800 */
[----:B------:R-:W-:Y:S01]  /*0e00*/  SHF.R.U32.HI R8, RZ, R14, R9 ;  /* 0x0000000eff087219 */ /* 0x000fe20000011609 */
[----:B------:R-:W-:Y:S01]  /*0e10*/  ULDC UR4, c[0x0][0x150] ;  /* 0x0000540000047ab9 */ /* 0x000fe20000000800 */
[----:B------:R-:W-:Y:S01]  /*0e20*/  IADD3 R13, P0, RZ, -R30, RZ ;  /* 0x8000001eff0d7210 */ /* 0x000fe20007f1e0ff */
[----:B------:R-:W-:Y:S01]  /*0e30*/  IMAD.MOV.U32 R19, RZ, RZ, R2 ;  /* 0x000000ffff137224 */ /* 0x000fe200078e0002 */
[----:B------:R-:W-:-:S03]  /*0e40*/  I2FP.F32.U32 R7, R6 ;  /* 0x0000000600077245 */ /* 0x000fc60000201000 */
[----:B------:R-:W1:Y:S01]  /*0e50*/  LDC.64 R26, c[0x0][0x640] ;  /* 0x00019000ff1a7b82 */ /* 0x000e620000000a00 */
[----:B------:R-:W-:Y:S02]  /*0e60*/  IMAD.X R17, RZ, RZ, ~R8, P0 ;  /* 0x000000ffff117224 */ /* 0x000fe400000e0e08 */
[----:B------:R-:W-:Y:S01]  /*0e70*/  FMUL R7, R7, UR4 ;  /* 0x0000000407077c20 */ /* 0x000fe20008400000 */
[----:B------:R-:W-:Y:S01]  /*0e80*/  IMAD.WIDE.U32 R8, R13, R24, R18 ;  /* 0x000000180d087225 */ /* 0x000fe200078e0012 */
[----:B------:R-:W-:-:S03]  /*0e90*/  ULDC UR4, c[0x0][0x154] ;  /* 0x0000550000047ab9 */ /* 0x000fc60000000800 */
[----:B------:R-:W-:Y:S01]  /*0ea0*/  IMAD R10, R17, R24, RZ ;  /* 0x00000018110a7224 */ /* 0x000fe200078e02ff */
[----:B------:R-:W2:Y:S01]  /*0eb0*/  LDC R14, c[0x0][0x608] ;  /* 0x00018200ff0e7b82 */ /* 0x000ea20000000800 */
[----:B------:R-:W3:Y:S02]  /*0ec0*/  F2I.U32.TRUNC.NTZ R7, R7 ;  /* 0x0000000700077305 */ /* 0x000ee4000020f000 */
[----:B------:R-:W-:-:S04]  /*0ed0*/  IMAD R13, R13, R25, R10 ;  /* 0x000000190d0d7224 */ /* 0x000fc800078e020a */
[----:B------:R-:W-:Y:S01]  /*0ee0*/  IMAD.IADD R9, R9, 0x1, R13 ;  /* 0x0000000109097824 */ /* 0x000fe200078e020d */
[----:B------:R-:W4:Y:S01]  /*0ef0*/  LDC R11, c[0x0][0x144] ;  /* 0x00005100ff0b7b82 */ /* 0x000f220000000800 */
[----:B------:R-:W-:-:S03]  /*0f00*/  IMAD.MOV.U32 R13, RZ, RZ, 0x1 ;  /* 0x00000001ff0d7424 */ /* 0x000fc600078e00ff */
[-C--:B0-----:R-:W-:Y:S02]  /*0f10*/  SHF.R.U64 R22, R8, R12.reuse, R9 ;  /* 0x0000000c08167219 */ /* 0x081fe40000001209 */
[----:B------:R-:W-:Y:S02]  /*0f20*/  I2FP.F32.U32 R8, R15 ;  /* 0x0000000f00087245 */ /* 0x000fe40000201000 */
[----:B------:R-:W0:Y:S01]  /*0f30*/  LDC R24, c[0x0][0x658] ;  /* 0x00019600ff187b82 */ /* 0x000e220000000800 */
[----:B-1----:R-:W-:Y:S01]  /*0f40*/  ISETP.NE.U32.AND P0, PT, R26, RZ, PT ;  /* 0x000000ff1a00720c */ /* 0x002fe20003f05070 */
[----:B---3--:R-:W-:Y:S02]  /*0f50*/  IMAD.MOV R10, RZ, RZ, -R7 ;  /* 0x000000ffff0a7224 */ /* 0x008fe400078e0a07 */
[----:B------:R-:W-:Y:S01]  /*0f60*/  FMUL R8, R8, UR4 ;  /* 0x0000000408087c20 */ /* 0x000fe20008400000 */
[----:B------:R-:W-:Y:S01]  /*0f70*/  SHF.R.U32.HI R7, RZ, R12, R9 ;  /* 0x0000000cff077219 */ /* 0x000fe20000011609 */
[----:B------:R-:W-:Y:S01]  /*0f80*/  IMAD.MOV.U32 R9, RZ, RZ, -0x1 ;  /* 0xffffffffff097424 */ /* 0x000fe200078e00ff */
[----:B------:R-:W-:Y:S01]  /*0f90*/  ISETP.NE.AND.EX P0, PT, R27, RZ, PT, P0 ;  /* 0x000000ff1b00720c */ /* 0x000fe20003f05300 */
[----:B------:R1:W3:Y:S01]  /*0fa0*/  F2I.U32.TRUNC.NTZ R17, R8 ;  /* 0x0000000800117305 */ /* 0x0002e2000020f000 */
[----:B------:R-:W1:Y:S01]  /*0fb0*/  LDC R20, c[0x0][0x148] ;  /* 0x00005200ff147b82 */ /* 0x000e620000000800 */
[----:B--2---:R-:W-:-:S02]  /*0fc0*/  SHF.R.U64 R31, R22, R14, R7 ;  /* 0x0000000e161f7219 */ /* 0x004fc40000001207 */
[----:B------:R-:W-:-:S05]  /*0fd0*/  SHF.R.U32.HI R7, RZ, R14, R7 ;  /* 0x0000000eff077219 */ /* 0x000fca0000011607 */
[----:B------:R-:W2:Y:S01]  /*0fe0*/  LDC R21, c[0x0][0x600] ;  /* 0x00018000ff157b82 */ /* 0x000ea20000000800 */
[----:B----4-:R-:W-:-:S07]  /*0ff0*/  IMAD R12, R11, R10, R6 ;  /* 0x0000000a0b0c7224 */ /* 0x010fce00078e0206 */
[----:B------:R-:W4:Y:S01]  /*1000*/  LDC R25, c[0x0][0x648] ;  /* 0x00019200ff197b82 */ /* 0x000f220000000800 */
[-C--:B0-----:R-:W-:Y:S02]  /*1010*/  SHF.L.U32 R6, R9, R24.reuse, RZ ;  /* 0x0000001809067219 */ /* 0x081fe400000006ff */
[--C-:B------:R-:W-:Y:S02]  /*1020*/  SHF.R.U64 R32, R31, R24, R7.reuse ;  /* 0x000000181f207219 */ /* 0x100fe40000001207 */
[----:B------:R-:W-:Y:S02]  /*1030*/  LOP3.LUT R14, RZ, R6, RZ, 0x33, !PT ;  /* 0x00000006ff0e7212 */ /* 0x000fe400078e33ff */
[-C--:B------:R-:W-:Y:S01]  /*1040*/  SHF.R.U32.HI R7, RZ, R24.reuse, R7 ;  /* 0x00000018ff077219 */ /* 0x080fe20000011607 */
[----:B------:R-:W0:Y:S01]  /*1050*/  LDC R29, c[0x0][0x638] ;  /* 0x00018e00ff1d7b82 */ /* 0x000e220000000800 */
[----:B------:R-:W-:Y:S01]  /*1060*/  SHF.L.U32 R13, R13, R24, RZ ;  /* 0x000000180d0d7219 */ /* 0x000fe200000006ff */
[----:B------:R-:W-:-:S06]  /*1070*/  IMAD.MOV.U32 R6, RZ, RZ, R32 ;  /* 0x000000ffff067224 */ /* 0x000fcc00078e0020 */
[----:B------:R-:W0:Y:S01]  /*1080*/  LDC R28, c[0x0][0x610] ;  /* 0x00018400ff1c7b82 */ /* 0x000e220000000800 */
[----:B-1-3--:R-:W-:Y:S05]  /*1090*/  @!P0 BRA `(.L_x_13) ;  /* 0x0000000000288947 */ /* 0x00afea0003800000 */
[----:B------:R-:W1:Y:S02]  /*10a0*/  LDC R11, c[0x0][0x64c] ;  /* 0x00019300ff0b7b82 */ /* 0x000e640000000800 */
[----:B-1----:R-:W-:-:S05]  /*10b0*/  IADD3 R11, P0, R32, R11, RZ ;  /* 0x0000000b200b7210 */ /* 0x002fca0007f1e0ff */
        /* <DEDUP_REMOVED lines=8> */
.L_x_13:
[----:B----4-:R-:W-:Y:S01]  /*1140*/  SHF.R.U64 R6, R6, R25, R7 ;  /* 0x0000001906067219 */ /* 0x010fe20000001207 */
[----:B--2---:R-:W-:Y:S01]  /*1150*/  VIADD R7, R21, 0xffffffff ;  /* 0xffffffff15077836 */ /* 0x004fe20000000000 */
[----:B------:R-:W-:Y:S01]  /*1160*/  LOP3.LUT R14, R31, R14, RZ, 0xc0, !PT ;  /* 0x0000000e1f0e7212 */ /* 0x000fe200078ec0ff */
[----:B------:R-:W-:Y:S02]  /*1170*/  IMAD.MOV R17, RZ, RZ, -R17 ;  /* 0x000000ffff117224 */ /* 0x000fe400078e0a11 */
[----:B------:R-:W-:Y:S01]  /*1180*/  IMAD.MOV R8, RZ, RZ, -R6 ;  /* 0x000000ffff087224 */ /* 0x000fe200078e0a06 */
[----:B------:R-:W-:Y:S01]  /*1190*/  LOP3.LUT R7, R22, R7, RZ, 0xc0, !PT ;  /* 0x0000000716077212 */ /* 0x000fe200078ec0ff */
[----:B------:R-:W-:Y:S02]  /*11a0*/  IMAD R13, R13, R6, R14 ;  /* 0x000000060d0d7224 */ /* 0x000fe400078e020e */
[----:B------:R-:W-:Y:S02]  /*11b0*/  @P1 IMAD R12, R20, R17, R15 ;  /* 0x00000011140c1224 */ /* 0x000fe400078e020f */
[----:B0-----:R-:W-:-:S02]  /*11c0*/  IMAD R6, R8, R29, R32 ;  /* 0x0000001d08067224 */ /* 0x001fc400078e0220 */
[----:B------:R-:W-:Y:S02]  /*11d0*/  IMAD R12, R13, R28, R12 ;  /* 0x0000001c0d0c7224 */ /* 0x000fe400078e020c */
[----:B------:R-:W-:Y:S02]  /*11e0*/  IMAD R19, R6, R21, R7 ;  /* 0x0000001506137224 */ /* 0x000fe400078e0207 */
[----:B------:R-:W-:Y:S02]  /*11f0*/  IMAD.MOV.U32 R8, RZ, RZ, 0x1 ;  /* 0x00000001ff087424 */ /* 0x000fe400078e00ff */
[----:B------:R-:W-:Y:S01]  /*1200*/  IMAD.MOV.U32 R17, RZ, RZ, R30 ;  /* 0x000000ffff117224 */ /* 0x000fe200078e001e */
[----:B------:R-:W-:Y:S02]  /*1210*/  SEL R22, R19, R12, !P1 ;  /* 0x0000000c13167207 */ /* 0x000fe40004800000 */
[----:B------:R-:W-:-:S07]  /*1220*/  SEL R19, R12, R19, !P1 ;  /* 0x000000130c137207 */ /* 0x000fce0004800000 */
.L_x_11:
[----:B------:R-:W-:Y:S05]  /*1230*/  @!P2 BRA `(.L_x_14) ;  /* 0x0000002800e4a947 */ /* 0x000fea0003800000 */
[----:B------:R-:W-:-:S13]  /*1240*/  ISETP.GT.U32.AND P0, PT, R33, 0x1, PT ;  /* 0x000000012100780c */ /* 0x000fda0003f04070 */
[----:B------:R-:W-:Y:S05]  /*1250*/  @P0 EXIT ;  /* 0x000000000000094d */ /* 0x000fea0003800000 */
.L_x_15:
[----:B------:R-:W-:-:S08]  /*1260*/  NOP ;  /* 0x0000000000007918 */ /* 0x000fd00000000000 */
[----:B------:R-:W1:Y:S02]  /*1270*/  USETMAXREG.TRY_ALLOC.CTAPOOL UP0, 0xe8 ;  /* 0x000000e8000079c8 */ /* 0x000e640008000600 */
[----:B-1----:R-:W-:-:S13]  /*1280*/  PLOP3.LUT P0, PT, PT, PT, UP0, 0x80, 0x0 ;  /* 0x000000000000781c */ /* 0x002fda0003f0f008 */
[----:B------:R-:W-:Y:S05]  /*1290*/  @!P0 BRA `(.L_x_15) ;  /* 0xfffffffc00f08947 */ /* 0x000fea000383ffff */
[----:B------:R-:W-:-:S13]  /*12a0*/  LOP3.LUT P0, RZ, R8, 0xff, RZ, 0xc0, !PT ;  /* 0x000000ff08ff7812 */ /* 0x000fda000780c0ff */
[----:B------:R-:W-:Y:S05]  /*12b0*/  @!P0 EXIT ;  /* 0x000000000000894d */ /* 0x000fea0003800000 */
[----:B------:R-:W1:Y:S01]  /*12c0*/  S2UR UR4, SR_CgaCtaId ;  /* 0x00000000000479c3 */ /* 0x000e620000008800 */
[----:B------:R-:W-:Y:S01]  /*12d0*/  VIADD R6, R5, 0xffffffff ;  /* 0xffffffff05067836 */ /* 0x000fe20000000000 */
[----:B------:R-:W-:Y:S01]  /*12e0*/  SHF.R.S32.HI R0, RZ, 0x1f, R3 ;  /* 0x0000001fff007819 */ /* 0x000fe20000011403 */
[----:B------:R-:W-:Y:S01]  /*12f0*/  UMOV UR41, 0x400 ;  /* 0x0000040000297882 */ /* 0x000fe20000000000 */
[----:B------:R-:W-:Y:S01]  /*1300*/  UISETP.LT.AND UP0, UPT, UR40, 0x1, UPT ;  /* 0x000000012800788c */ /* 0x000fe2000bf01270 */
[----:B------:R-:W-:Y:S01]  /*1310*/  LOP3.LUT R52, R16, 0x1, RZ, 0xfc, !PT ;  /* 0x0000000110347812 */ /* 0x000fe200078efcff */
[----:B------:R-:W-:Y:S01]  /*1320*/  ULDC UR6, c[0x0][0x284] ;  /* 0x0000a10000067ab9 */ /* 0x000fe20000000800 */
[----:B------:R-:W-:Y:S01]  /*1330*/  R2UR UR42, R6 ;  /* 0x00000000062a72ca */ /* 0x000fe200000e0000 */
[----:B------:R-:W-:Y:S01]  /*1340*/  USEL UR43, UR40, 0x1, UP0 ;  /* 0x00000001282b7887 */ /* 0x000fe20008000000 */
[CC--:B------:R-:W-:Y:S01]  /*1350*/  LEA.HI R4, R0.reuse, R3.reuse, RZ, 0x2 ;  /* 0x0000000300047211 */ /* 0x0c0fe200078f10ff */
[----:B------:R-:W-:Y:S01]  /*1360*/  USHF.L.U32 UR46, UR40, 0x1, URZ ;  /* 0x00000001282e7899 */ /* 0x000fe2000800063f */
[----:B------:R-:W-:Y:S01]  /*1370*/  LEA.HI R0, R0, R3, RZ, 0x5 ;  /* 0x0000000300007211 */ /* 0x000fe200078f28ff */
[----:B------:R-:W-:Y:S01]  /*1380*/  UIADD3 UR43, -UR43, UR40, URZ ;  /* 0x000000282b2b7290 */ /* 0x000fe2000fffe13f */
[----:B------:R-:W-:-:S02]  /*1390*/  SHF.R.S32.HI R42, RZ, 0x2, R4 ;  /* 0x00000002ff2a7819 */ /* 0x000fc40000011404 */
[----:B------:R-:W-:Y:S02]  /*13a0*/  SHF.R.S32.HI R5, RZ, 0x1f, R4 ;  /* 0x0000001fff057819 */ /* 0x000fe40000011404 */
[----:B------:R-:W-:Y:S02]  /*13b0*/  LOP3.LUT R44, R4, 0xfffffffc, RZ, 0xc0, !PT ;  /* 0xfffffffc042c7812 */ /* 0x000fe400078ec0ff */
[----:B------:R-:W-:Y:S01]  /*13c0*/  LEA.HI R5, R5, R42, RZ, 0x3 ;  /* 0x0000002a05057211 */ /* 0x000fe200078f18ff */
[----:B------:R-:W-:Y:S01]  /*13d0*/  USHF.L.U32 UR42, UR42, 0x3, URZ ;  /* 0x000000032a2a7899 */ /* 0x000fe2000800063f */
[----:B------:R-:W-:Y:S01]  /*13e0*/  ISETP.NE.AND P0, PT, R6, RZ, PT ;  /* 0x000000ff0600720c */ /* 0x000fe20003f05270 */
[----:B------:R-:W-:Y:S01]  /*13f0*/  IMAD.IADD R44, R3, 0x1, -R44 ;  /* 0x00000001032c7824 */ /* 0x000fe200078e0a2c */
[----:B------:R-:W-:Y:S01]  /*1400*/  LOP3.LUT R5, R5, 0xfffffff8, RZ, 0xc0, !PT ;  /* 0xfffffff805057812 */ /* 0x000fe200078ec0ff */
[----:B-1----:R-:W-:Y:S01]  /*1410*/  ULEA UR41, UR4, UR41, 0x18 ;  /* 0x0000002904297291 */ /* 0x002fe2000f8ec03f */
[----:B------:R-:W-:Y:S01]  /*1420*/  SEL R53, RZ, 0x1, P0 ;  /* 0x00000001ff357807 */ /* 0x000fe20000000000 */
[----:B------:R-:W-:-:S02]  /*1430*/  IMAD.U32 R46, RZ, RZ, UR42 ;  /* 0x0000002aff2e7e24 */ /* 0x000fc4000f8e00ff */
[----:B------:R-:W-:Y:S01]  /*1440*/  UIADD3 UR47, UR41, 0xa0, URZ ;  /* 0x000000a0292f7890 */ /* 0x000fe2000fffe03f */
[----:B------:R-:W-:Y:S01]  /*1450*/  IMAD.IADD R42, R42, 0x1, -R5 ;  /* 0x000000012a2a7824 */ /* 0x000fe200078e0a05 */
[----:B------:R-:W-:Y:S01]  /*1460*/  UIADD3 UR4, UR41, 0x180, URZ ;  /* 0x0000018029047890 */ /* 0x000fe2000fffe03f */
[----:B------:R-:W-:Y:S01]  /*1470*/  SHF.R.S32.HI R5, RZ, 0x5, R0 ;  /* 0x00000005ff057819 */ /* 0x000fe20000011400 */
[----:B------:R-:W-:Y:S01]  /*1480*/  UIADD3 UR5, UR41, 0x24180, URZ ;  /* 0x0002418029057890 */ /* 0x000fe2000fffe03f */
[C---:B------:R-:W-:Y:S01]  /*1490*/  LOP3.LUT R48, R46.reuse, 0x8, RZ, 0xc0, !PT ;  /* 0x000000082e307812 */ /* 0x040fe200078ec0ff */
[----:B------:R-:W-:Y:S01]  /*14a0*/  USHF.R.U32.HI UR4, URZ, 0x4, UR4 ;  /* 0x000000043f047899 */ /* 0x000fe20008011604 */
[--C-:B------:R-:W-:Y:S01]  /*14b0*/  SHF.R.S32.HI R43, RZ, 0x1f, R42.reuse ;  /* 0x0000001fff2b7819 */ /* 0x100fe2000001142a */
[----:B------:R-:W-:Y:S01]  /*14c0*/  USHF.R.U32.HI UR5, URZ, 0x4, UR5 ;  /* 0x000000043f057899 */ /* 0x000fe20008011605 */
[C-C-:B------:R-:W-:Y:S01]  /*14d0*/  IMAD R49, R5.reuse, -0x10, -R42.reuse ;  /* 0xfffffff005317824 */ /* 0x140fe200078e0a2a */
[----:B------:R-:W-:Y:S01]  /*14e0*/  ULOP3.LUT UR4, UR4, 0x3fff, URZ, 0xc0, !UPT ;  /* 0x00003fff04047892 */ /* 0x000fe2000f8ec03f */
[----:B------:R-:W-:Y:S01]  /*14f0*/  IMAD.U32 R45, RZ, RZ, UR47 ;  /* 0x0000002fff2d7e24 */ /* 0x000fe2000f8e00ff */
[----:B------:R-:W-:Y:S01]  /*1500*/  ULOP3.LUT UR5, UR5, 0x3fff, URZ, 0xc0, !UPT ;  /* 0x00003fff05057892 */ /* 0x000fe2000f8ec03f */
[----:B------:R-:W-:Y:S01]  /*1510*/  IMAD.WIDE R42, R5, 0x10, R42 ;  /* 0x00000010052a7825 */ /* 0x000fe200078e022a */
[----:B------:R-:W-:Y:S01]  /*1520*/  LOP3.LUT R46, R46, 0x8, RZ, 0xc, !PT ;  /* 0x000000082e2e7812 */ /* 0x000fe200078e0cff */
[----:B------:R-:W-:Y:S01]  /*1530*/  ULOP3.LUT UR44, UR4, 0x10000, URZ, 0xfc, !UPT ;  /* 0x00010000042c7892 */ /* 0x000fe2000f8efc3f */
[----:B------:R-:W-:Y:S01]  /*1540*/  LOP3.LUT R48, R48, 0x18, RZ, 0x3c, !PT ;  /* 0x0000001830307812 */ /* 0x000fe200078e3cff */
[----:B------:R-:W-:Y:S01]  /*1550*/  VIADD R47, R45, UR42 ;  /* 0x0000002a2d2f7c36 */ /* 0x000fe20008000000 */
[----:B------:R-:W-:Y:S01]  /*1560*/  ULOP3.LUT UR45, UR5, 0x10000, URZ, 0xfc, !UPT ;  /* 0x00010000052d7892 */ /* 0x000fe2000f8efc3f */
[----:B------:R-:W-:-:S11]  /*1570*/  VIADD R49, R49, UR6 ;  /* 0x0000000631317c36 */ /* 0x000fd60008000000 */
.L_x_67:
[----:B------:R-:W-:Y:S01]  /*1580*/  SHF.L.U32 R0, R53, 0x1f, RZ ;  /* 0x0000001f35007819 */ /* 0x000fe200000006ff */
[----:B------:R-:W-:Y:S02]  /*1590*/  ULDC UR4, c[0x0][0x28c] ;  /* 0x0000a30000047ab9 */ /* 0x000fe40000000800 */
[----:B------:R-:W-:Y:S01]  /*15a0*/  ISETP.LT.AND P1, PT, RZ, UR4, PT ;  /* 0x00000004ff007c0c */ /* 0x000fe2000bf21270 */
[----:B-1----:R-:W1:Y:S02]  /*15b0*/  SYNCS.PHASECHK.TRANS64.TRYWAIT P0, [R45+UR42], R0 ;  /* 0x000000002d0075a7 */ /* 0x002e64000800016a */
[----:B-1-34-:R-:W-:Y:S10]  /*15c0*/  @!P0 BRA `(.L_x_16) ;  /* 0x0000003800d88947 */ /* 0x01aff40003800000 */
.L_x_94:
[----:B------:R-:W-:Y:S05]  /*15d0*/  @P1 BRA `(.L_x_17) ;  /* 0x0000000000401947 */ /* 0x000fea0003800000 */
[----:B-1----:R-:W-:Y:S01]  /*15e0*/  MOV R0, 0x0 ;  /* 0x0000000000007802 */ /* 0x002fe20000000f00 */
[----:B------:R-:W-:Y:S01]  /*15f0*/  ULDC.64 UR4, c[0x4][0x68] ;  /* 0x01001a0000047ab9 */ /* 0x000fe20000000a00 */
[----:B------:R-:W-:Y:S01]  /*1600*/  ULDC.64 UR6, c[0x4][0x8] ;  /* 0x0100020000067ab9 */ /* 0x000fe20000000a00 */
[----:B------:R-:W-:Y:S01]  /*1610*/  IMAD.U32 R4, RZ, RZ, UR4 ;  /* 0x00000004ff047e24 */ /* 0x000fe2000f8e00ff */
[----:B------:R1:W2:Y:S01]  /*1620*/  LDC.64 R14, c[0x4][R0] ;  /* 0x01000000000e7b82 */ /* 0x0002a20000000a00 */
[----:B------:R-:W-:Y:S01]  /*1630*/  IMAD.U32 R5, RZ, RZ, UR5 ;  /* 0x00000005ff057e24 */ /* 0x000fe2000f8e00ff */
[----:B------:R-:W-:Y:S01]  /*1640*/  ULDC.64 UR4, c[0x4][0x70] ;  /* 0x01001c0000047ab9 */ /* 0x000fe20000000a00 */
[----:B------:R-:W-:Y:S02]  /*1650*/  IMAD.U32 R10, RZ, RZ, UR6 ;  /* 0x00000006ff0a7e24 */ /* 0x000fe4000f8e00ff */
[----:B------:R-:W-:Y:S02]  /*1660*/  IMAD.U32 R6, RZ, RZ, UR4 ;  /* 0x00000004ff067e24 */ /* 0x000fe4000f8e00ff */
[----:B------:R-:W-:-:S02]  /*1670*/  IMAD.U32 R7, RZ, RZ, UR5 ;  /* 0x00000005ff077e24 */ /* 0x000fc4000f8e00ff */
[----:B------:R-:W-:Y:S02]  /*1680*/  IMAD.U32 R11, RZ, RZ, UR7 ;  /* 0x00000007ff0b7e24 */ /* 0x000fe4000f8e00ff */
[----:B------:R-:W-:Y:S02]  /*1690*/  IMAD.MOV.U32 R8, RZ, RZ, 0x1e1 ;  /* 0x000001e1ff087424 */ /* 0x000fe400078e00ff */
[----:B0-----:R-:W-:Y:S02]  /*16a0*/  IMAD.MOV.U32 R12, RZ, RZ, 0x1 ;  /* 0x00000001ff0c7424 */ /* 0x001fe400078e00ff */
[----:B-1----:R-:W-:-:S07]  /*16b0*/  IMAD.MOV.U32 R13, RZ, RZ, RZ ;  /* 0x000000ffff0d7224 */ /* 0x002fce00078e00ff */
[----:B------:R-:W-:-:S07]  /*16c0*/  LEPC R20, `(.L_x_17) ;  /* 0x000000001014794e */ /* 0x000fce0000000000 */
[----:B--2--5:R-:W-:Y:S05]  /*16d0*/  CALL.ABS.NOINC R14 ;  /* 0x000000000e007343 */ /* 0x024fea0003c00000 */
.L_x_17:
[----:B------:R-:W-:-:S13]  /*16e0*/  ISETP.NE.AND P0, PT, R52, 0x3, PT ;  /* 0x000000033400780c */ /* 0x000fda0003f05270 */
[----:B------:R-:W-:Y:S05]  /*16f0*/  @!P0 BRA `(.L_x_18) ;  /* 0x0000000000048947 */ /* 0x000fea0003800000 */
[----:B------:R-:W-:Y:S01]  /*1700*/  BPT.TRAP 0x1 ;  /* 0x000000040000795c */ /* 0x000fe20000300000 */
.L_x_18:
[----:B------:R-:W-:Y:S02]  /*1710*/  IMAD.U32 R3, RZ, RZ, UR38 ;  /* 0x00000026ff037e24 */ /* 0x000fe4000f8e00ff */
[----:B-1----:R-:W-:-:S03]  /*1720*/  IMAD.U32 R0, RZ, RZ, UR39 ;  /* 0x00000027ff007e24 */ /* 0x002fc6000f8e00ff */
[----:B------:R-:W-:Y:S02]  /*1730*/  LEA R3, R3, UR41, 0x3 ;  /* 0x0000002903037c11 */ /* 0x000fe4000f8e18ff */
[----:B------:R-:W-:-:S04]  /*1740*/  SHF.L.U32 R0, R0, 0x1f, RZ ;  /* 0x0000001f00007819 */ /* 0x000fc800000006ff */
[----:B------:R1:W2:Y:S01]  /*1750*/  SYNCS.PHASECHK.TRANS64.TRYWAIT P1, [R3+URZ], R0 ;  /* 0x00000000030075a7 */ /* 0x0002a2000802017f */
[----:B------:R-:W-:Y:S05]  /*1760*/  @!P0 BRA `(.L_x_19) ;  /* 0x0000000000048947 */ /* 0x000fea0003800000 */
[----:B------:R-:W-:Y:S01]  /*1770*/  BPT.TRAP 0x1 ;  /* 0x000000040000795c */ /* 0x000fe20000300000 */
.L_x_19:
[----:B--2---:R-:W-:Y:S05]  /*1780*/  @P1 BRA `(.L_x_20) ;  /* 0x0000000000081947 */ /* 0x004fea0003800000 */
[----:B------:R-:W2:Y:S02]  /*1790*/  SYNCS.PHASECHK.TRANS64.TRYWAIT P1, [R3+URZ], R0 ;  /* 0x00000000030075a7 */ /* 0x000ea4000802017f */
[----:B--2---:R-:W-:Y:S05]  /*17a0*/  @!P1 BRA `(.L_x_21) ;  /* 0x0000003800749947 */ /* 0x004fea0003800000 */
.L_x_20:
[----:B------:R-:W-:Y:S05]  /*17b0*/  WARPSYNC.ALL ;  /* 0x0000000000007948 */ /* 0x000fea0003800000 */
[----:B------:R-:W-:Y:S01]  /*17c0*/  ULEA UR8, UR38, UR44, 0xa ;  /* 0x0000002c26087291 */ /* 0x000fe2000f8e503f */
[----:B------:R-:W-:Y:S01]  /*17d0*/  WARPGROUP.ARRIVE ;  /* 0x00000000000079c5 */ /* 0x000fe20000000000 */
[----:B------:R-:W-:Y:S01]  /*17e0*/  ULEA UR9, UR38, UR45, 0x9 ;  /* 0x0000002d26097291 */ /* 0x000fe2000f8e483f */
[----:B-12---:R-:W-:Y:S01]  /*17f0*/  IMAD.U32 R0, RZ, RZ, UR43 ;  /* 0x0000002bff007e24 */ /* 0x006fe2000f8e00ff */
[----:B------:R-:W-:Y:S01]  /*1800*/  UMOV UR5, 0x40000040 ;  /* 0x4000004000057882 */ /* 0x000fe20000000000 */
[----:B------:R-:W-:-:S02]  /*1810*/  UMOV UR7, 0x40000040 ;  /* 0x4000004000077882 */ /* 0x000fc40000000000 */
[----:B------:R-:W-:Y:S01]  /*1820*/  UMOV UR4, UR8 ;  /* 0x0000000800047c82 */ /* 0x000fe20008000000 */
[----:B------:R-:W-:Y:S01]  /*1830*/  ISETP.GE.AND P1, PT, R0, 0x1, PT ;  /* 0x000000010000780c */ /* 0x000fe20003f26270 */
[----:B------:R-:W-:Y:S02]  /*1840*/  UMOV UR6, UR9 ;  /* 0x0000000900067c82 */ /* 0x000fe40008000000 */
[----:B------:R-:W-:Y:S01]  /*1850*/  HGMMA.64x32x16.F32 R24, gdesc[UR4], RZ, !UPT, gsb0 ;  /* 0x00600000041879f0 */ /* 0x000fe2000c0008ff */
[----:B------:R-:W-:Y:S02]  /*1860*/  UIADD3 UR4, UR8, 0x2, URZ ;  /* 0x0000000208047890 */ /* 0x000fe4000fffe03f */
[----:B------:R-:W-:Y:S01]  /*1870*/  UIADD3 UR6, UR9, 0x2, URZ ;  /* 0x0000000209067890 */ /* 0x000fe2000fffe03f */
[----:B------:R-:W-:Y:S01]  /*1880*/  UMOV UR5, 0x40000040 ;  /* 0x4000004000057882 */ /* 0x000fe20000000000 */
[----:B------:R-:W-:Y:S01]  /*1890*/  UMOV UR7, 0x40000040 ;  /* 0x4000004000077882 */ /* 0x000fe20000000000 */
[----:B------:R-:W-:-:S02]  /*18a0*/  WARPGROUP.DEPBAR.LE gsb0, 0x0 ;  /* 0x00008000000079c5 */ /* 0x000fc40000010000 */
[----:B------:R-:W-:-:S06]  /*18b0*/  WARPGROUP.ARRIVE ;  /* 0x00000000000079c5 */ /* 0x000fcc0000000000 */
[----:B------:R-:W-:Y:S01]  /*18c0*/  HGMMA.64x32x16.F32 R24, gdesc[UR4], R24, gsb0 ;  /* 0x00600000041879f0 */ /* 0x000fe20008000818 */
[----:B------:R-:W-:Y:S02]  /*18d0*/  UIADD3 UR4, UR8, 0x4, URZ ;  /* 0x0000000408047890 */ /* 0x000fe4000fffe03f */
[----:B------:R-:W-:Y:S01]  /*18e0*/  UIADD3 UR6, UR9, 0x4, URZ ;  /* 0x0000000409067890 */ /* 0x000fe2000fffe03f */
[----:B------:R-:W-:Y:S01]  /*18f0*/  UMOV UR5, 0x40000040 ;  /* 0x4000004000057882 */ /* 0x000fe20000000000 */
[----:B------:R-:W-:Y:S01]  /*1900*/  UMOV UR7, 0x40000040 ;  /* 0x4000004000077882 */ /* 0x000fe20000000000 */
[----:B------:R-:W-:Y:S02]  /*1910*/  WARPGROUP.DEPBAR.LE gsb0, 0x0 ;  /* 0x00008000000079c5 */ /* 0x000fe40000010000 */
        /* <DEDUP_REMOVED lines=36> */
[----:B------:R-:W-:Y:S03]  /*1b60*/  HGMMA.64x32x16.F32 R24, gdesc[UR4], R24, gsb0 ;  /* 0x00600000041879f0 */ /* 0x000fe60008000818 */
[----:B------:R-:W-:Y:S02]  /*1b70*/  WARPGROUP.DEPBAR.LE gsb0, 0x0 ;  /* 0x00008000000079c5 */ /* 0x000fe40000010000 */
[----:B------:R-:W-:Y:S05]  /*1b80*/  @!P1 BRA `(.L_x_22) ;  /* 0x0000000400809947 */ /* 0x000fea0003800000 */
[----:B------:R-:W-:Y:S01]  /*1b90*/  UIADD3 UR8, UR38, 0x1, URZ ;  /* 0x0000000126087890 */ /* 0x000fe2000fffe03f */
[----:B------:R-:W-:Y:S01]  /*1ba0*/  IMAD.U32 R0, RZ, RZ, UR43 ;  /* 0x0000002bff007e24 */ /* 0x000fe2000f8e00ff */
[----:B------:R-:W-:Y:S02]  /*1bb0*/  UMOV UR9, UR38 ;  /* 0x0000002600097c82 */ /* 0x000fe40008000000 */
[----:B------:R-:W-:-:S04]  /*1bc0*/  UISETP.NE.AND UP0, UPT, UR8, 0x9, UPT ;  /* 0x000000090800788c */ /* 0x000fc8000bf05270 */
[----:B------:R-:W-:Y:S02]  /*1bd0*/  USEL UR4, URZ, 0x1, UP0 ;  /* 0x000000013f047887 */ /* 0x000fe40008000000 */
[----:B------:R-:W-:Y:S02]  /*1be0*/  USEL UR8, UR8, URZ, UP0 ;  /* 0x0000003f08087287 */ /* 0x000fe40008000000 */
[----:B------:R-:W-:-:S06]  /*1bf0*/  ULOP3.LUT UR4, UR39, UR4, URZ, 0x3c, !UPT ;  /* 0x0000000427047292 */ /* 0x000fcc000f8e3c3f */
[----:B------:R-:W-:-:S07]  /*1c00*/  IMAD.U32 R5, RZ, RZ, UR4 ;  /* 0x00000004ff057e24 */ /* 0x000fce000f8e00ff */
.L_x_29:
[----:B-12---:R-:W-:Y:S05]  /*1c10*/  @!P0 BRA `(.L_x_23) ;  /* 0x0000000000048947 */ /* 0x006fea0003800000 */
[----:B------:R-:W-:Y:S01]  /*1c20*/  BPT.TRAP 0x1 ;  /* 0x000000040000795c */ /* 0x000fe20000300000 */
.L_x_23:
[----:B------:R-:W-:Y:S01]  /*1c30*/  ULEA UR4, UR8, UR41, 0x3 ;  /* 0x0000002908047291 */ /* 0x000fe2000f8e183f */
[----:B------:R-:W-:-:S08]  /*1c40*/  SHF.L.U32 R3, R5, 0x1f, RZ ;  /* 0x0000001f05037819 */ /* 0x000fd000000006ff */
[----:B------:R1:W2:Y:S01]  /*1c50*/  SYNCS.PHASECHK.TRANS64.TRYWAIT P1, [UR4], R3 ;  /* 0x00000003ff0075a7 */ /* 0x0002a20008020144 */
[----:B------:R-:W-:Y:S05]  /*1c60*/  @!P0 BRA `(.L_x_24) ;  /* 0x0000000000048947 */ /* 0x000fea0003800000 */
[----:B------:R-:W-:Y:S01]  /*1c70*/  BPT.TRAP 0x1 ;  /* 0x000000040000795c */ /* 0x000fe20000300000 */
.L_x_24:
[----:B--2---:R-:W-:Y:S05]  /*1c80*/  @P1 BRA `(.L_x_25) ;  /* 0x0000000000081947 */ /* 0x004fea0003800000 */
[----:B------:R-:W2:Y:S02]  /*1c90*/  SYNCS.PHASECHK.TRANS64.TRYWAIT P1, [UR4], R3 ;  /* 0x00000003ff0075a7 */ /* 0x000ea40008020144 */
[----:B--2---:R-:W-:Y:S05]  /*1ca0*/  @!P1 BRA `(.L_x_26) ;  /* 0x0000003400489947 */ /* 0x004fea0003800000 */
.L_x_25:
[----:B------:R-:W-:Y:S01]  /*1cb0*/  ULEA UR10, UR8, UR44, 0xa ;  /* 0x0000002c080a7291 */ /* 0x000fe2000f8e503f */
[----:B------:R-:W-:Y:S01]  /*1cc0*/  WARPGROUP.ARRIVE ;  /* 0x00000000000079c5 */ /* 0x000fe20000000000 */
[----:B------:R-:W-:Y:S01]  /*1cd0*/  ULEA UR11, UR8, UR45, 0x9 ;  /* 0x0000002d080b7291 */ /* 0x000fe2000f8e483f */
[----:B------:R-:W-:Y:S01]  /*1ce0*/  UMOV UR5, 0x40000040 ;  /* 0x4000004000057882 */ /* 0x000fe20000000000 */
[----:B------:R-:W-:-:S03]  /*1cf0*/  UMOV UR7, 0x40000040 ;  /* 0x4000004000077882 */ /* 0x000fc60000000000 */
[----:B------:R-:W-:Y:S02]  /*1d00*/  UMOV UR4, UR10 ;  /* 0x0000000a00047c82 */ /* 0x000fe40008000000 */
[----:B------:R-:W-:Y:S02]  /*1d10*/  UMOV UR6, UR11 ;  /* 0x0000000b00067c82 */ /* 0x000fe40008000000 */
[----:B------:R-:W-:Y:S01]  /*1d20*/  HGMMA.64x32x16.F32 R24, gdesc[UR4], R24, gsb0 ;  /* 0x00600000041879f0 */ /* 0x000fe20008000818 */
        /* <DEDUP_REMOVED lines=51> */
[----:B------:R-:W-:Y:S01]  /*2060*/  BPT.TRAP 0x1 ;  /* 0x000000040000795c */ /* 0x000fe20000300000 */
.L_x_27:
[----:B------:R-:W-:Y:S01]  /*2070*/  ULEA UR4, UR9, UR41, 0x3 ;  /* 0x0000002909047291 */ /* 0x000fe2000f8e183f */
[----:B------:R-:W-:-:S03]  /*2080*/  ISETP.GT.U32.AND P1, PT, R16, 0x1, PT ;  /* 0x000000011000780c */ /* 0x000fc60003f24070 */
[----:B------:R-:W-:-:S04]  /*2090*/  UIADD3 UR4, UR4, 0x48, URZ ;  /* 0x0000004804047890 */ /* 0x000fc8000fffe03f */
[----:B------:R-:W-:-:S09]  /*20a0*/  UPRMT UR4, URZ, 0x654, UR4 ;  /* 0x000006543f047896 */ /* 0x000fd20008000004 */
[----:B------:R-:W-:Y:S01]  /*20b0*/  SYNCS.ARRIVE.TRANS64.RED.A1T0 RZ, [UR4], RZ ;  /* 0x000000ffffff79a7 */ /* 0x000fe20008100404 */
[----:B------:R-:W-:Y:S05]  /*20c0*/  @P1 BRA `(.L_x_28) ;  /* 0x0000000000041947 */ /* 0x000fea0003800000 */
[----:B------:R-:W-:Y:S01]  /*20d0*/  BPT.TRAP 0x1 ;  /* 0x000000040000795c */ /* 0x000fe20000300000 */
.L_x_28:
[----:B------:R-:W-:Y:S01]  /*20e0*/  UIADD3 UR8, UR8, 0x1, URZ ;  /* 0x0000000108087890 */ /* 0x000fe2000fffe03f */
[C---:B------:R-:W-:Y:S01]  /*20f0*/  ISETP.GT.AND P1, PT, R0.reuse, 0x1, PT ;  /* 0x000000010000780c */ /* 0x040fe20003f24270 */
[----:B------:R-:W-:Y:S01]  /*2100*/  UIADD3 UR9, UR9, 0x1, URZ ;  /* 0x0000000109097890 */ /* 0x000fe2000fffe03f */
[----:B------:R-:W-:Y:S01]  /*2110*/  VIADD R0, R0, 0xffffffff ;  /* 0xffffffff00007836 */ /* 0x000fe20000000000 */
[----:B------:R-:W-:Y:S02]  /*2120*/  UISETP.NE.AND UP0, UPT, UR8, 0x9, UPT ;  /* 0x000000090800788c */ /* 0x000fe4000bf05270 */
[----:B------:R-:W-:Y:S02]  /*2130*/  UISETP.NE.AND UP1, UPT, UR9, 0x9, UPT ;  /* 0x000000090900788c */ /* 0x000fe4000bf25270 */
[----:B------:R-:W-:Y:S02]  /*2140*/  USEL UR4, URZ, 0x1, UP0 ;  /* 0x000000013f047887 */ /* 0x000fe40008000000 */
[----:B------:R-:W-:-:S02]  /*2150*/  USEL UR8, UR8, URZ, UP0 ;  /* 0x0000003f08087287 */ /* 0x000fc40008000000 */
[----:B------:R-:W-:Y:S02]  /*2160*/  USEL UR9, UR9, URZ, UP1 ;  /* 0x0000003f09097287 */ /* 0x000fe40008800000 */
[----:B------:R-:W-:Y:S01]  /*2170*/  LOP3.LUT R5, R5, UR4, RZ, 0x3c, !PT ;  /* 0x0000000405057c12 */ /* 0x000fe2000f8e3cff */
[----:B------:R-:W-:Y:S09]  /*2180*/  @P1 BRA `(.L_x_29) ;  /* 0xfffffff800a01947 */ /* 0x000ff2000383ffff */
.L_x_22:
[----:B------:R-:W3:Y:S01]  /*2190*/  LDC R0, c[0x0][0x28c] ;  /* 0x0000a300ff007b82 */ /* 0x000ee20000000800 */
[----:B------:R4:W-:Y:S01]  /*21a0*/  SYNCS.ARRIVE.TRANS64.A1T0 RZ, [R46+UR47], RZ ;  /* 0x000000ff2eff79a7 */ /* 0x0009e2000810002f */
[----:B---3--:R-:W-:-:S13]  /*21b0*/  ISETP.GE.AND P1, PT, R0, 0x1, PT ;  /* 0x000000010000780c */ /* 0x008fda0003f26270 */
[----:B----4-:R-:W-:Y:S05]  /*21c0*/  @!P1 BRA `(.L_x_30) ;  /* 0x0000000000349947 */ /* 0x010fea0003800000 */
[----:B------:R-:W-:Y:S05]  /*21d0*/  @!P0 BRA `(.L_x_31) ;  /* 0x0000000000048947 */ /* 0x000fea0003800000 */
[----:B------:R-:W-:Y:S01]  /*21e0*/  BPT.TRAP 0x1 ;  /* 0x000000040000795c */ /* 0x000fe20000300000 */
.L_x_31:
[----:B------:R-:W-:Y:S01]  /*21f0*/  UIADD3 UR6, UR43, UR38, URZ ;  /* 0x000000262b067290 */ /* 0x000fe2000fffe03f */
[----:B------:R-:W-:-:S03]  /*2200*/  ISETP.GT.U32.AND P0, PT, R16, 0x1, PT ;  /* 0x000000011000780c */ /* 0x000fc60003f04070 */
[----:B------:R-:W-:-:S04]  /*2210*/  UIMAD.WIDE.U32 UR4, UR6, 0x38e38e39, URZ ;  /* 0x38e38e39060478a5 */ /* 0x000fc8000f8e003f */
[----:B------:R-:W-:-:S04]  /*2220*/  USHF.R.U32.HI UR4, URZ, 0x1, UR5 ;  /* 0x000000013f047899 */ /* 0x000fc80008011605 */
[----:B------:R-:W-:-:S04]  /*2230*/  UIMAD UR6, UR4, -0x9, UR6 ;  /* 0xfffffff7040678a4 */ /* 0x000fc8000f8e0206 */
[----:B------:R-:W-:-:S04]  /*2240*/  ULEA UR6, UR6, UR41, 0x3 ;  /* 0x0000002906067291 */ /* 0x000fc8000f8e183f */
[----:B------:R-:W-:-:S04]  /*2250*/  UIADD3 UR6, UR6, 0x48, URZ ;  /* 0x0000004806067890 */ /* 0x000fc8000fffe03f */
[----:B------:R-:W-:-:S09]  /*2260*/  UPRMT UR6, URZ, 0x654, UR6 ;  /* 0x000006543f067896 */ /* 0x000fd20008000006 */
[----:B------:R-:W-:Y:S01]  /*2270*/  SYNCS.ARRIVE.TRANS64.RED.A1T0 RZ, [UR6], RZ ;  /* 0x000000ffffff79a7 */ /* 0x000fe20008100406 */
[----:B------:R-:W-:Y:S05]  /*2280*/  @P0 BRA `(.L_x_30) ;  /* 0x0000000000040947 */ /* 0x000fea0003800000 */
[----:B------:R-:W-:Y:S01]  /*2290*/  BPT.TRAP 0x1 ;  /* 0x000000040000795c */ /* 0x000fe20000300000 */
.L_x_30:
[----:B------:R-:W-:Y:S01]  /*22a0*/  SHF.L.U32 R0, R53, 0x1f, RZ ;  /* 0x0000001f35007819 */ /* 0x000fe200000006ff */
[----:B------:R-:W-:Y:S01]  /*22b0*/  UIADD3 UR38, UR46, UR38, URZ ;  /* 0x000000262e267290 */ /* 0x000fe2000fffe03f */
[----:B------:R-:W3:Y:S01]  /*22c0*/  LDC R7, c[0x0][0x288] ;  /* 0x0000a200ff077b82 */ /* 0x000ee20000000800 */
[----:B------:R-:W-:Y:S01]  /*22d0*/  UISETP.GE.U32.AND UP1, UPT, UR46, 0x9, UPT ;  /* 0x000000092e00788c */ /* 0x000fe2000bf26070 */
[----:B------:R-:W-:Y:S01]  /*22e0*/  IMAD.SHL.U32 R8, R44, 0x2, RZ ;  /* 0x000000022c087824 */ /* 0x000fe200078e00ff */
[----:B------:R-:W-:Y:S02]  /*22f0*/  UISETP.GT.U32.AND UP0, UPT, UR38, 0x8, UPT ;  /* 0x000000082600788c */ /* 0x000fe4000bf04070 */
[----:B------:R-:W-:Y:S02]  /*2300*/  UIMAD.WIDE.U32 UR4, UR38, 0x38e38e39, URZ ;  /* 0x38e38e39260478a5 */ /* 0x000fe4000f8e003f */
[----:B------:R-:W-:Y:S01]  /*2310*/  UISETP.LT.U32.AND UP0, UPT, UR46, 0x9, UP0 ;  /* 0x000000092e00788c */ /* 0x000fe20008701070 */
[----:B------:R-:W4:Y:S01]  /*2320*/  SYNCS.PHASECHK.TRANS64.TRYWAIT P0, [R45+UR42+0x10], R0 ;  /* 0x000010002d0075a7 */ /* 0x000f22000800016a */
[----:B------:R-:W-:Y:S01]  /*2330*/  USHF.R.U32.HI UR4, URZ, 0x1, UR5 ;  /* 0x000000013f047899 */ /* 0x000fe20008011605 */
[----:B------:R-:W-:Y:S01]  /*2340*/  SHF.R.S32.HI R9, RZ, 0x1f, R8 ;  /* 0x0000001fff097819 */ /* 0x000fe20000011408 */
[----:B------:R-:W-:-:S02]  /*2350*/  USEL UR6, URZ, 0x1, !UP0 ;  /* 0x000000013f067887 */ /* 0x000fc4000c000000 */
[----:B------:R-:W-:Y:S02]  /*2360*/  UIMAD UR38, UR4, -0x9, UR38 ;  /* 0xfffffff7042678a4 */ /* 0x000fe4000f8e0226 */
[----:B------:R-:W-:-:S04]  /*2370*/  ULOP3.LUT UR39, UR39, UR6, URZ, 0x3c, !UPT ;  /* 0x0000000627277292 */ /* 0x000fc8000f8e3c3f */
[----:B------:R-:W-:Y:S01]  /*2380*/  @UP1 ULOP3.LUT UR39, UR39, 0x1, UR4, 0x78, !UPT ;  /* 0x0000000127271892 */ /* 0x000fe2000f8e7804 */
[----:B---34-:R-:W-:Y:S11]  /*2390*/  @!P0 BRA `(.L_x_32) ;  /* 0x0000002c00a48947 */ /* 0x018ff60003800000 */
.L_x_95:
[----:B---3--:R-:W-:Y:S01]  /*23a0*/  IMAD.SHL.U32 R0, R19, 0x40, RZ ;  /* 0x0000004013007824 */ /* 0x008fe200078e00ff */
[----:B------:R-:W-:Y:S01]  /*23b0*/  ULDC UR6, c[0x0][0x284] ;  /* 0x0000a10000067ab9 */ /* 0x000fe20000000800 */
[----:B0-----:R-:W-:Y:S01]  /*23c0*/  IMAD.SHL.U32 R12, R22, 0x20, RZ ;  /* 0x00000020160c7824 */ /* 0x001fe200078e00ff */
[----:B------:R-:W-:Y:S01]  /*23d0*/  SHF.R.S32.HI R11, RZ, 0x1f, R17 ;  /* 0x0000001fff0b7819 */ /* 0x000fe20000011411 */
[----:B------:R-:W-:Y:S01]  /*23e0*/  ULDC.64 UR4, c[0x0][0x5d0] ;  /* 0x0001740000047ab9 */ /* 0x000fe20000000a00 */
[----:B------:R-:W-:Y:S01]  /*23f0*/  ISETP.GE.AND P0, PT, R0, UR6, PT ;  /* 0x0000000600007c0c */ /* 0x000fe2000bf06270 */
[----:B--2---:R-:W-:Y:S01]  /*2400*/  IMAD.WIDE.U32 R4, R17, UR4, R8 ;  /* 0x0000000411047c25 */ /* 0x004fe2000f8e0008 */
[----:B------:R-:W-:Y:S02]  /*2410*/  SHF.R.S32.HI R13, RZ, 0x1f, R12 ;  /* 0x0000001fff0d7819 */ /* 0x000fe4000001140c */
[C---:B------:R-:W-:Y:S01]  /*2420*/  ISETP.GE.OR P0, PT, R12.reuse, R7, P0 ;  /* 0x000000070c00720c */ /* 0x040fe20000706670 */
[----:B------:R-:W-:Y:S01]  /*2430*/  IMAD R6, R11, UR4, RZ ;  /* 0x000000040b067c24 */ /* 0x000fe2000f8e02ff */
[----:B------:R-:W-:-:S03]  /*2440*/  IADD3 R4, P1, R12, R4, RZ ;  /* 0x000000040c047210 */ /* 0x000fc60007f3e0ff */
[----:B-1----:R-:W-:-:S05]  /*2450*/  IMAD R3, R17, UR5, R6 ;  /* 0x0000000511037c24 */ /* 0x002fca000f8e0206 */
[----:B------:R-:W-:-:S03]  /*2460*/  IADD3.X R5, R13, R5, R3, P1, !PT ;  /* 0x000000050d057210 */ /* 0x000fc60000ffe403 */
[----:B------:R-:W-:Y:S05]  /*2470*/  @P0 BRA `(.L_x_33) ;  /* 0x0000001000a80947 */ /* 0x000fea0003800000 */
[----:B------:R-:W0:Y:S01]  /*2480*/  LDC.64 R56, c[0x0][0x5c8] ;  /* 0x00017200ff387b82 */ /* 0x000e220000000a00 */
[----:B-----5:R-:W-:Y:S01]  /*2490*/  FSETP.NEU.AND P0, PT, R41, RZ, PT ;  /* 0x000000ff2900720b */ /* 0x020fe20003f0d000 */
[----:B------:R-:W-:Y:S01]  /*24a0*/  IMAD R3, R44, -0x2, R7 ;  /* 0xfffffffe2c037824 */ /* 0x000fe200078e0207 */
[----:B------:R-:W-:Y:S01]  /*24b0*/  BSSY B0, `(.L_x_33) ;  /* 0x0000126000007945 */ /* 0x000fe20003800000 */
[----:B------:R-:W-:-:S04]  /*24c0*/  IMAD.WIDE R20, R19, 0x40, R42 ;  /* 0x0000004013147825 */ /* 0x000fc800078e022a */
[----:B------:R-:W-:Y:S02]  /*24d0*/  IMAD.IADD R3, R3, 0x1, -R12 ;  /* 0x0000000103037824 */ /* 0x000fe400078e0a0c */
[----:B------:R-:W-:-:S03]  /*24e0*/  IMAD.IADD R0, R49, 0x1, -R0 ;  /* 0x0000000131007824 */ /* 0x000fc600078e0a00 */
[----:B------:R-:W-:-:S04]  /*24f0*/  ISETP.GT.AND P1, PT, R3, RZ, PT ;  /* 0x000000ff0300720c */ /* 0x000fc80003f24270 */
[----:B------:R-:W-:Y:S01]  /*2500*/  ISETP.GT.AND P3, PT, R0, RZ, P1 ;  /* 0x000000ff0000720c */ /* 0x000fe20000f64270 */
[-C--:B0-----:R-:W-:Y:S02]  /*2510*/  IMAD R6, R21, R56.reuse, RZ ;  /* 0x0000003815067224 */ /* 0x081fe400078e02ff */
[----:B------:R-:W-:-:S04]  /*2520*/  IMAD.WIDE.U32 R50, R20, R56, R4 ;  /* 0x0000003814327225 */ /* 0x000fc800078e0004 */
[----:B------:R-:W-:-:S04]  /*2530*/  IMAD R5, R20, R57, R6 ;  /* 0x0000003914057224 */ /* 0x000fc800078e0206 */
[----:B------:R-:W-:Y:S01]  /*2540*/  IMAD.IADD R63, R51, 0x1, R5 ;  /* 0x00000001333f7824 */ /* 0x000fe200078e0205 */
[----:B------:R-:W-:Y:S06]  /*2550*/  @!P0 BRA `(.L_x_34) ;  /* 0x0000000c00348947 */ /* 0x000fec0003800000 */
[----:B------:R-:W0:Y:S01]  /*2560*/  LDC.64 R54, c[0x0][0x5b8] ;  /* 0x00016e00ff367b82 */ /* 0x000e220000000a00 */
[----:B------:R-:W-:-:S07]  /*2570*/  ULDC.64 UR4, c[0x0][0x5c0] ;  /* 0x0001700000047ab9 */ /* 0x000fce0000000a00 */
[----:B------:R-:W1:Y:S08]  /*2580*/  LDC.64 R58, c[0x0][0x5b0] ;  /* 0x00016c00ff3a7b82 */ /* 0x000e700000000a00 */
[----:B------:R-:W2:Y:S01]  /*2590*/  LDC.64 R60, c[0x0][0x5a8] ;  /* 0x00016a00ff3c7b82 */ /* 0x000ea20000000a00 */
[-C--:B0-----:R-:W-:Y:S02]  /*25a0*/  IMAD R6, R11, R54.reuse, RZ ;  /* 0x000000360b067224 */ /* 0x081fe400078e02ff */
[----:B------:R-:W-:-:S04]  /*25b0*/  IMAD.WIDE.U32 R4, R17, R54, R8 ;  /* 0x0000003611047225 */ /* 0x000fc800078e0008 */
[----:B------:R-:W-:Y:S01]  /*25c0*/  IMAD R51, R17, R55, R6 ;  /* 0x0000003711337224 */ /* 0x000fe200078e0206 */
[----:B------:R-:W-:Y:S01]  /*25d0*/  IADD3 R10, P0, R12, R4, RZ ;  /* 0x000000040c0a7210 */ /* 0x000fe20007f1e0ff */
[----:B-1----:R-:W-:-:S03]  /*25e0*/  IMAD R4, R21, R58, RZ ;  /* 0x0000003a15047224 */ /* 0x002fc600078e02ff */
[----:B------:R-:W-:Y:S01]  /*25f0*/  IADD3.X R11, R13, R5, R51, P0, !PT ;  /* 0x000000050d0b7210 */ /* 0x000fe200007fe433 */
[C---:B------:R-:W-:Y:S02]  /*2600*/  IMAD R55, R20.reuse, R59, R4 ;  /* 0x0000003b14377224 */ /* 0x040fe400078e0204 */
[----:B------:R-:W-:-:S04]  /*2610*/  IMAD.WIDE.U32 R4, R20, R58, R10 ;  /* 0x0000003a14047225 */ /* 0x000fc800078e000a */
[----:B------:R-:W-:Y:S01]  /*2620*/  IMAD.IADD R5, R5, 0x1, R55 ;  /* 0x0000000105057824 */ /* 0x000fe200078e0237 */
[----:B--2---:R-:W-:-:S04]  /*2630*/  LEA R6, P0, R4, R60, 0x1 ;  /* 0x0000003c04067211 */ /* 0x004fc800078008ff */
[----:B------:R-:W-:-:S05]  /*2640*/  LEA.HI.X R7, R4, R61, R5, 0x1, P0 ;  /* 0x0000003d04077211 */ /* 0x000fca00000f0c05 */
[----:B------:R0:W2:Y:S01]  /*2650*/  @P3 LDG.E.LTC128B.U16 R19, desc[UR36][R6.64] ;  /* 0x0000002406133981 */ /* 0x0000a2000c1e1520 */
[----:B------:R-:W-:Y:S01]  /*2660*/  IMAD.WIDE.U32 R4, R20, R58, R12 ;  /* 0x0000003a14047225 */ /* 0x000fe200078e000c */
[----:B------:R-:W-:Y:S02]  /*2670*/  BSSY B1, `(.L_x_35) ;  /* 0x0000014000017945 */ /* 0x000fe40003800000 */
[----:B------:R-:W-:-:S04]  /*2680*/  IADD3 R14, P0, R8, R4, RZ ;  /* 0x00000004080e7210 */ /* 0x000fc80007f1e0ff */
[----:B------:R-:W-:-:S03]  /*2690*/  IADD3.X R15, R9, R55, R5, P0, !PT ;  /* 0x00000037090f7210 */ /* 0x000fc600007fe405 */
[----:B------:R-:W-:-:S04]  /*26a0*/  IMAD.WIDE.U32 R14, R17, R54, R14 ;  /* 0x00000036110e7225 */ /* 0x000fc800078e000e */
[----:B0-----:R-:W-:Y:S01]  /*26b0*/  IMAD.IADD R7, R51, 0x1, R15 ;  /* 0x0000000133077824 */ /* 0x001fe200078e020f */
[----:B------:R-:W-:Y:S02]  /*26c0*/  LEA R6, P4, R14, R60, 0x1 ;  /* 0x0000003c0e067211 */ /* 0x000fe400078808ff */
[----:B------:R-:W-:Y:S02]  /*26d0*/  SHF.L.U64.HI R15, R58, 0x3, R59 ;  /* 0x000000033a0f7819 */ /* 0x000fe4000001023b */
[----:B------:R-:W-:Y:S01]  /*26e0*/  LEA.HI.X R7, R14, R61, R7, 0x1, P4 ;  /* 0x0000003d0e077211 */ /* 0x000fe200020f0c07 */
[----:B------:R-:W-:Y:S02]  /*26f0*/  IMAD.SHL.U32 R14, R58, 0x8, RZ ;  /* 0x000000083a0e7824 */ /* 0x000fe400078e00ff */
[----:B--2---:R-:W-:-:S05]  /*2700*/  HADD2.F32 R4, -RZ, R19.H0_H0 ;  /* 0x20000013ff047230 */ /* 0x004fca0000004100 */
[----:B------:R-:W-:Y:S01]  /*2710*/  FMUL R5, R4, R41 ;  /* 0x0000002904057220 */ /* 0x000fe20000400000 */
[----:B------:R-:W-:-:S03]  /*2720*/  LEA R4, P0, R50, UR4, 0x1 ;  /* 0x0000000432047c11 */ /* 0x000fc6000f8008ff */
[----:B------:R-:W-:Y:S01]  /*2730*/  FFMA R24, R24, R40, R5 ;  /* 0x0000002818187223 */ /* 0x000fe20000000005 */
[----:B------:R-:W-:Y:S02]  /*2740*/  LEA.HI.X R5, R50, UR5, R63, 0x1, P0 ;  /* 0x0000000532057c11 */ /* 0x000fe400080f0c3f */
[----:B------:R-:W-:Y:S02]  /*2750*/  ISETP.GT.AND P0, PT, R3, 0x1, PT ;  /* 0x000000010300780c */ /* 0x000fe40003f04270 */
[----:B------:R-:W-:Y:S02]  /*2760*/  F2FP.F16.F32.PACK_AB R24, RZ, R24 ;  /* 0x00000018ff18723e */ /* 0x000fe400000000ff */
[----:B------:R-:W-:-:S03]  /*2770*/  ISETP.GT.AND P2, PT, R0, RZ, P0 ;  /* 0x000000ff0000720c */ /* 0x000fc60000744270 */
[----:B------:R0:W-:Y:S10]  /*2780*/  @P3 STG.E.U16 desc[UR36][R4.64], R24 ;  /* 0x0000001804003986 */ /* 0x0001f4000c101524 */
[----:B------:R-:W-:Y:S05]  /*2790*/  @!P2 BRA `(.L_x_36) ;  /* 0x000000000004a947 */ /* 0x000fea0003800000 */
[----:B------:R1:W5:Y:S02]  /*27a0*/  LDG.E.LTC128B.U16 R19, desc[UR36][R6.64+0x2] ;  /* 0x0000022406137981 */ /* 0x000364000c1e1520 */
.L_x_36:
[----:B------:R-:W-:Y:S05]  /*27b0*/  BSYNC B1 ;  /* 0x0000000000017941 */ /* 0x000fea0003800000 */
.L_x_35:
[----:B-----5:R-:W-:Y:S01]  /*27c0*/  HADD2.F32 R22, -RZ, R19.H0_H0 ;  /* 0x20000013ff167230 */ /* 0x020fe20000004100 */
[----:B------:R-:W-:Y:S01]  /*27d0*/  ISETP.GT.AND P1, PT, R0, 0x8, P1 ;  /* 0x000000080000780c */ /* 0x000fe20000f24270 */
[----:B------:R-:W-:-:S04]  /*27e0*/  IMAD.WIDE.U32 R20, R20, R58, R14 ;  /* 0x0000003a14147225 */ /* 0x000fc800078e000e */
[----:B------:R-:W-:Y:S01]  /*27f0*/  FMUL R22, R22, R41 ;  /* 0x0000002916167220 */ /* 0x000fe20000400000 */
[----:B------:R-:W-:Y:S01]  /*2800*/  IMAD.IADD R55, R55, 0x1, R21 ;  /* 0x0000000137377824 */ /* 0x000fe200078e0215 */
[----:B------:R-:W-:Y:S02]  /*2810*/  IADD3 R10, P3, R10, R20, RZ ;  /* 0x000000140a0a7210 */ /* 0x000fe40007f7e0ff */
[----:B------:R-:W-:-:S03]  /*2820*/  FFMA R22, R25, R40, R22 ;  /* 0x0000002819167223 */ /* 0x000fc60000000016 */
[----:B------:R-:W-:Y:S01]  /*2830*/  IMAD.X R11, R55, 0x1, R11, P3 ;  /* 0x00000001370b7824 */ /* 0x000fe200018e060b */
[C---:B------:R-:W-:Y:S02]  /*2840*/  LEA R14, P3, R10.reuse, R60, 0x1 ;  /* 0x0000003c0a0e7211 */ /* 0x040fe400078608ff */
[----:B------:R-:W-:Y:S02]  /*2850*/  F2FP.F16.F32.PACK_AB R22, RZ, R22 ;  /* 0x00000016ff16723e */ /* 0x000fe400000000ff */
[----:B------:R-:W-:-:S03]  /*2860*/  LEA.HI.X R15, R10, R61, R11, 0x1, P3 ;  /* 0x0000003d0a0f7211 */ /* 0x000fc600018f0c0b */
[----:B------:R2:W-:Y:S04]  /*2870*/  @P2 STG.E.U16 desc[UR36][R4.64+0x2], R22 ;  /* 0x0000021604002986 */ /* 0x0005e8000c101524 */
[----:B------:R-:W3:Y:S01]  /*2880*/  @P1 LDG.E.LTC128B.U16 R19, desc[UR36][R14.64] ;  /* 0x000000240e131981 */ /* 0x000ee2000c1e1520 */
[----:B------:R-:W-:Y:S01]  /*2890*/  IADD3 R12, P2, P3, R8, R20, R12 ;  /* 0x00000014080c7210 */ /* 0x000fe20007b5e00c */
[----:B------:R-:W-:Y:S01]  /*28a0*/  BSSY B1, `(.L_x_37) ;  /* 0x0000011000017945 */ /* 0x000fe20003800000 */
[C---:B------:R-:W-:Y:S02]  /*28b0*/  SHF.L.U64.HI R11, R56.reuse, 0x4, R57 ;  /* 0x00000004380b7819 */ /* 0x040fe40000010239 */
[----:B------:R-:W-:Y:S02]  /*28c0*/  IADD3.X R13, R9, R55, R13, P2, P3 ;  /* 0x00000037090d7210 */ /* 0x000fe400017e640d */
[----:B------:R-:W-:-:S02]  /*28d0*/  LEA R10, P2, R56, R4, 0x4 ;  /* 0x00000004380a7211 */ /* 0x000fc400078420ff */
[----:B------:R-:W-:Y:S01]  /*28e0*/  ISETP.GT.AND P0, PT, R0, 0x8, P0 ;  /* 0x000000080000780c */ /* 0x000fe20000704270 */
[----:B------:R-:W-:-:S04]  /*28f0*/  IMAD.WIDE.U32 R12, R17, R54, R12 ;  /* 0x00000036110c7225 */ /* 0x000fc800078e000c */
[----:B------:R-:W-:Y:S02]  /*2900*/  IMAD.X R11, R11, 0x1, R5, P2 ;  /* 0x000000010b0b7824 */ /* 0x000fe400010e0605 */
[----:B------:R-:W-:Y:S02]  /*2910*/  IMAD.IADD R13, R51, 0x1, R13 ;  /* 0x00000001330d7824 */ /* 0x000fe400078e020d */
[----:B---3--:R-:W-:-:S05]  /*2920*/  HADD2.F32 R8, -RZ, R19.H0_H0 ;  /* 0x20000013ff087230 */ /* 0x008fca0000004100 */
[----:B------:R-:W-:Y:S01]  /*2930*/  FMUL R9, R8, R41 ;  /* 0x0000002908097220 */ /* 0x000fe20000400000 */
[----:B------:R-:W-:-:S03]  /*2940*/  LEA R8, P3, R12, R60, 0x1 ;  /* 0x0000003c0c087211 */ /* 0x000fc600078608ff */
[----:B------:R-:W-:-:S05]  /*2950*/  FFMA R9, R26, R40, R9 ;  /* 0x000000281a097223 */ /* 0x000fca0000000009 */
[----:B------:R-:W-:Y:S02]  /*2960*/  F2FP.F16.F32.PACK_AB R14, RZ, R9 ;  /* 0x00000009ff0e723e */ /* 0x000fe400000000ff */
[----:B------:R-:W-:-:S03]  /*2970*/  LEA.HI.X R9, R12, R61, R13, 0x1, P3 ;  /* 0x0000003d0c097211 */ /* 0x000fc600018f0c0d */
[----:B------:R2:W-:Y:S01]  /*2980*/  @P1 STG.E.U16 desc[UR36][R10.64], R14 ;  /* 0x0000000e0a001986 */ /* 0x0005e2000c101524 */
[----:B------:R-:W-:Y:S05]  /*2990*/  @!P0 BRA `(.L_x_38) ;  /* 0x0000000000048947 */ /* 0x000fea0003800000 */
[----:B------:R3:W5:Y:S02]  /*29a0*/  LDG.E.LTC128B.U16 R19, desc[UR36][R8.64+0x2] ;  /* 0x0000022408137981 */ /* 0x000764000c1e1520 */
.L_x_38:
[----:B------:R-:W-:Y:S05]  /*29b0*/  BSYNC B1 ;  /* 0x0000000000017941 */ /* 0x000fea0003800000 */
.L_x_37:
[----:B-----5:R-:W-:Y:S01]  /*29c0*/  HADD2.F32 R12, -RZ, R19.H0_H0 ;  /* 0x20000013ff0c7230 */ /* 0x020fe20000004100 */
[----:B------:R-:W-:Y:S01]  /*29d0*/  ISETP.GT.AND P1, PT, R3, 0x8, PT ;  /* 0x000000080300780c */ /* 0x000fe20003f24270 */
[----:B------:R-:W-:Y:S03]  /*29e0*/  BSSY B1, `(.L_x_39) ;  /* 0x0000008000017945 */ /* 0x000fe60003800000 */
[----:B------:R-:W-:Y:S01]  /*29f0*/  FMUL R12, R12, R41 ;  /* 0x000000290c0c7220 */ /* 0x000fe20000400000 */
[----:B------:R-:W-:-:S03]  /*2a00*/  ISETP.GT.AND P2, PT, R0, RZ, P1 ;  /* 0x000000ff0000720c */ /* 0x000fc60000f44270 */
[----:B------:R-:W-:-:S05]  /*2a10*/  FFMA R12, R27, R40, R12 ;  /* 0x000000281b0c7223 */ /* 0x000fca000000000c */
[----:B------:R-:W-:-:S05]  /*2a20*/  F2FP.F16.F32.PACK_AB R12, RZ, R12 ;  /* 0x0000000cff0c723e */ /* 0x000fca00000000ff */
[----:B------:R4:W-:Y:S01]  /*2a30*/  @P0 STG.E.U16 desc[UR36][R10.64+0x2], R12 ;  /* 0x0000020c0a000986 */ /* 0x0009e2000c101524 */
[----:B------:R-:W-:Y:S05]  /*2a40*/  @!P2 BRA `(.L_x_40) ;  /* 0x000000000004a947 */ /* 0x000fea0003800000 */
[----:B------:R0:W5:Y:S02]  /*2a50*/  LDG.E.LTC128B.U16 R19, desc[UR36][R6.64+0x10] ;  /* 0x0000102406137981 */ /* 0x000164000c1e1520 */
.L_x_40:
[----:B------:R-:W-:Y:S05]  /*2a60*/  BSYNC B1 ;  /* 0x0000000000017941 */ /* 0x000fea0003800000 */
.L_x_39:
[----:B----45:R-:W-:Y:S01]  /*2a70*/  HADD2.F32 R12, -RZ, R19.H0_H0 ;  /* 0x20000013ff0c7230 */ /* 0x030fe20000004100 */
        /* <DEDUP_REMOVED lines=9> */
.L_x_42:
[----:B------:R-:W-:Y:S05]  /*2b10*/  BSYNC B1 ;  /* 0x0000000000017941 */ /* 0x000fea0003800000 */
.L_x_41:
[----:B-----5:R-:W-:Y:S01]  /*2b20*/  HADD2.F32 R12, -RZ, R19.H0_H0 ;  /* 0x20000013ff0c7230 */ /* 0x020fe20000004100 */
[----:B------:R-:W-:Y:S01]  /*2b30*/  ISETP.GT.AND P1, PT, R0, 0x8, P1 ;  /* 0x000000080000780c */ /* 0x000fe20000f24270 */
[----:B------:R-:W-:Y:S03]  /*2b40*/  BSSY B1, `(.L_x_43) ;  /* 0x0000007000017945 */ /* 0x000fe60003800000 */
[----:B------:R-:W-:-:S04]  /*2b50*/  FMUL R12, R12, R41 ;  /* 0x000000290c0c7220 */ /* 0x000fc80000400000 */
[----:B------:R-:W-:-:S05]  /*2b60*/  FFMA R12, R29, R40, R12 ;  /* 0x000000281d0c7223 */ /* 0x000fca000000000c */
[----:B------:R-:W-:-:S05]  /*2b70*/  F2FP.F16.F32.PACK_AB R12, RZ, R12 ;  /* 0x0000000cff0c723e */ /* 0x000fca00000000ff */
[----:B------:R0:W-:Y:S01]  /*2b80*/  @P3 STG.E.U16 desc[UR36][R4.64+0x12], R12 ;  /* 0x0000120c04003986 */ /* 0x0001e2000c101524 */
[----:B------:R-:W-:Y:S05]  /*2b90*/  @!P1 BRA `(.L_x_44) ;  /* 0x0000000000049947 */ /* 0x000fea0003800000 */
[----:B------:R0:W5:Y:S02]  /*2ba0*/  LDG.E.LTC128B.U16 R19, desc[UR36][R8.64+0x10] ;  /* 0x0000102408137981 */ /* 0x000164000c1e1520 */
.L_x_44:
[----:B------:R-:W-:Y:S05]  /*2bb0*/  BSYNC B1 ;  /* 0x0000000000017941 */ /* 0x000fea0003800000 */
.L_x_43:
[----:B0----5:R-:W-:Y:S01]  /*2bc0*/  HADD2.F32 R12, -RZ, R19.H0_H0 ;  /* 0x20000013ff0c7230 */ /* 0x021fe20000004100 */
[----:B------:R-:W-:Y:S01]  /*2bd0*/  ISETP.GT.AND P0, PT, R0, 0x8, P0 ;  /* 0x000000080000780c */ /* 0x000fe20000704270 */
[----:B------:R-:W-:Y:S03]  /*2be0*/  BSSY B1, `(.L_x_45) ;  /* 0x0000007000017945 */ /* 0x000fe60003800000 */
[----:B----4-:R-:W-:-:S04]  /*2bf0*/  FMUL R13, R12, R41 ;  /* 0x000000290c0d7220 */ /* 0x010fc80000400000 */
[----:B------:R-:W-:-:S05]  /*2c00*/  FFMA R13, R30, R40, R13 ;  /* 0x000000281e0d7223 */ /* 0x000fca000000000d */
[----:B------:R-:W-:-:S05]  /*2c10*/  F2FP.F16.F32.PACK_AB R13, RZ, R13 ;  /* 0x0000000dff0d723e */ /* 0x000fca00000000ff */
[----:B------:R0:W-:Y:S01]  /*2c20*/  @P1 STG.E.U16 desc[UR36][R10.64+0x10], R13 ;  /* 0x0000100d0a001986 */ /* 0x0001e2000c101524 */
[----:B------:R-:W-:Y:S05]  /*2c30*/  @!P0 BRA `(.L_x_46) ;  /* 0x0000000000048947 */ /* 0x000fea0003800000 */
[----:B------:R4:W5:Y:S02]  /*2c40*/  LDG.E.LTC128B.U16 R19, desc[UR36][R8.64+0x12] ;  /* 0x0000122408137981 */ /* 0x000964000c1e1520 */
.L_x_46:
[----:B------:R-:W-:Y:S05]  /*2c50*/  BSYNC B1 ;  /* 0x0000000000017941 */ /* 0x000fea0003800000 */
.L_x_45:
        /* <DEDUP_REMOVED lines=10> */
.L_x_48:
[----:B------:R-:W-:Y:S05]  /*2d00*/  BSYNC B1 ;  /* 0x0000000000017941 */ /* 0x000fea0003800000 */
.L_x_47:
[----:B0----5:R-:W-:Y:S01]  /*2d10*/  HADD2.F32 R12, -RZ, R19.H0_H0 ;  /* 0x20000013ff0c7230 */ /* 0x021fe20000004100 */
        /* <DEDUP_REMOVED lines=9> */
.L_x_50:
[----:B------:R-:W-:Y:S05]  /*2db0*/  BSYNC B1 ;  /* 0x0000000000017941 */ /* 0x000fea0003800000 */
.L_x_49:
        /* <DEDUP_REMOVED lines=9> */
.L_x_52:
[----:B------:R-:W-:Y:S05]  /*2e50*/  BSYNC B1 ;  /* 0x0000000000017941 */ /* 0x000fea0003800000 */
.L_x_51:
[----:B0----5:R-:W-:Y:S01]  /*2e60*/  HADD2.F32 R12, -RZ, R19.H0_H0 ;  /* 0x20000013ff0c7230 */ /* 0x021fe20000004100 */
        /* <DEDUP_REMOVED lines=8> */
.L_x_54:
[----:B------:R-:W-:Y:S05]  /*2ef0*/  BSYNC B1 ;  /* 0x0000000000017941 */ /* 0x000fea0003800000 */
.L_x_53:
        /* <DEDUP_REMOVED lines=10> */
.L_x_56:
[----:B------:R-:W-:Y:S05]  /*2fa0*/  BSYNC B1 ;  /* 0x0000000000017941 */ /* 0x000fea0003800000 */
.L_x_55:
        /* <DEDUP_REMOVED lines=10> */
.L_x_58:
[----:B------:R-:W-:Y:S05]  /*3050*/  BSYNC B1 ;  /* 0x0000000000017941 */ /* 0x000fea0003800000 */
.L_x_57:
[----:B01---5:R-:W-:Y:S01]  /*3060*/  HADD2.F32 R6, -RZ, R19.H0_H0 ;  /* 0x20000013ff067230 */ /* 0x023fe20000004100 */
        /* <DEDUP_REMOVED lines=8> */
.L_x_60:
[----:B------:R-:W-:Y:S05]  /*30f0*/  BSYNC B1 ;  /* 0x0000000000017941 */ /* 0x000fea0003800000 */
.L_x_59:
[----:B0-2--5:R-:W-:Y:S01]  /*3100*/  HADD2.F32 R4, -RZ, R19.H0_H0 ;  /* 0x20000013ff047230 */ /* 0x025fe20000004100 */
[----:B------:R-:W-:Y:S01]  /*3110*/  ISETP.GT.AND P0, PT, R0, 0x8, P0 ;  /* 0x000000080000780c */ /* 0x000fe20000704270 */
[----:B------:R-:W-:Y:S01]  /*3120*/  @P1 IMAD.MOV.U32 R5, RZ, RZ, R11 ;  /* 0x000000ffff051224 */ /* 0x000fe200078e000b */
[----:B------:R-:W-:Y:S02]  /*3130*/  BSSY B1, `(.L_x_61) ;  /* 0x0000008000017945 */ /* 0x000fe40003800000 */
[----:B------:R-:W-:Y:S01]  /*3140*/  FMUL R3, R4, R41 ;  /* 0x0000002904037220 */ /* 0x000fe20000400000 */
[----:B------:R-:W-:-:S03]  /*3150*/  @P1 IMAD.MOV.U32 R4, RZ, RZ, R10 ;  /* 0x000000ffff041224 */ /* 0x000fc600078e000a */
[----:B------:R-:W-:-:S05]  /*3160*/  FFMA R3, R38, R40, R3 ;  /* 0x0000002826037223 */ /* 0x000fca0000000003 */
[----:B------:R-:W-:-:S05]  /*3170*/  F2FP.F16.F32.PACK_AB R3, RZ, R3 ;  /* 0x00000003ff03723e */ /* 0x000fca00000000ff */
[----:B------:R0:W-:Y:S01]  /*3180*/  @P1 STG.E.U16 desc[UR36][R4.64+0x30], R3 ;  /* 0x0000300304001986 */ /* 0x0001e2000c101524 */
[----:B------:R-:W-:Y:S05]  /*3190*/  @!P0 BRA `(.L_x_62) ;  /* 0x0000000000048947 */ /* 0x000fea0003800000 */
[----:B------:R2:W5:Y:S02]  /*31a0*/  LDG.E.LTC128B.U16 R19, desc[UR36][R8.64+0x32] ;  /* 0x0000322408137981 */ /* 0x000564000c1e1520 */
.L_x_62:
[----:B------:R-:W-:Y:S05]  /*31b0*/  BSYNC B1 ;  /* 0x0000000000017941 */ /* 0x000fea0003800000 */
.L_x_61:
[----:B------:R-:W-:Y:S05]  /*31c0*/  @!P0 BRA `(.L_x_63) ;  /* 0x0000000400508947 */ /* 0x000fea0003800000 */
[----:B-----5:R-:W-:-:S05]  /*31d0*/  HADD2.F32 R0, -RZ, R19.H0_H0 ;  /* 0x20000013ff007230 */ /* 0x020fca0000004100 */
[----:B------:R-:W-:-:S04]  /*31e0*/  FMUL R0, R0, R41 ;  /* 0x0000002900007220 */ /* 0x000fc80000400000 */
[----:B------:R-:W-:-:S05]  /*31f0*/  FFMA R0, R39, R40, R0 ;  /* 0x0000002827007223 */ /* 0x000fca0000000000 */
[----:B------:R-:W-:-:S05]  /*3200*/  F2FP.F16.F32.PACK_AB R0, RZ, R0 ;  /* 0x00000000ff00723e */ /* 0x000fca00000000ff */
[----:B------:R0:W-:Y:S01]  /*3210*/  STG.E.U16 desc[UR36][R10.64+0x32], R0 ;  /* 0x000032000a007986 */ /* 0x0001e2000c101524 */
[----:B------:R-:W-:Y:S05]  /*3220*/  BRA `(.L_x_63) ;  /* 0x0000000400387947 */ /* 0x000fea0003800000 */
.L_x_34:
[----:B------:R-:W-:Y:S01]  /*3230*/  ISETP.GT.AND P2, PT, R3, 0x1, PT ;  /* 0x000000010300780c */ /* 0x000fe20003f44270 */
[----:B------:R-:W-:Y:S01]  /*3240*/  ULDC.64 UR4, c[0x0][0x5c0] ;  /* 0x0001700000047ab9 */ /* 0x000fe20000000a00 */
[-C--:B------:R-:W-:Y:S01]  /*3250*/  FMUL R24, R24, R40.reuse ;  /* 0x0000002818187220 */ /* 0x080fe20000400000 */
[----:B------:R-:W-:Y:S01]  /*3260*/  LEA R4, P4, R50, UR4, 0x1 ;  /* 0x0000000432047c11 */ /* 0x000fe2000f8808ff */
[-C--:B------:R-:W-:Y:S01]  /*3270*/  FMUL R25, R25, R40.reuse ;  /* 0x0000002819197220 */ /* 0x080fe20000400000 */
[----:B------:R-:W-:Y:S01]  /*3280*/  ISETP.GT.AND P0, PT, R0, RZ, P2 ;  /* 0x000000ff0000720c */ /* 0x000fe20001704270 */
[----:B------:R-:W-:Y:S01]  /*3290*/  FMUL R26, R26, R40 ;  /* 0x000000281a1a7220 */ /* 0x000fe20000400000 */
[----:B------:R-:W-:Y:S01]  /*32a0*/  F2FP.F16.F32.PACK_AB R24, RZ, R24 ;  /* 0x00000018ff18723e */ /* 0x000fe200000000ff */
[-C--:B------:R-:W-:Y:S01]  /*32b0*/  FMUL R27, R27, R40.reuse ;  /* 0x000000281b1b7220 */ /* 0x080fe20000400000 */
[----:B------:R-:W-:Y:S01]  /*32c0*/  LEA.HI.X R5, R50, UR5, R63, 0x1, P4 ;  /* 0x0000000532057c11 */ /* 0x000fe2000a0f0c3f */
[-C--:B------:R-:W-:Y:S01]  /*32d0*/  FMUL R28, R28, R40.reuse ;  /* 0x000000281c1c7220 */ /* 0x080fe20000400000 */
[----:B------:R-:W-:Y:S01]  /*32e0*/  ISETP.GT.AND P4, PT, R3, 0x8, PT ;  /* 0x000000080300780c */ /* 0x000fe20003f84270 */
[-C--:B------:R-:W-:Y:S01]  /*32f0*/  FMUL R29, R29, R40.reuse ;  /* 0x000000281d1d7220 */ /* 0x080fe20000400000 */
[C---:B------:R-:W-:Y:S01]  /*3300*/  ISETP.GT.AND P1, PT, R0.reuse, 0x8, P1 ;  /* 0x000000080000780c */ /* 0x040fe20000f24270 */
[----:B------:R-:W-:Y:S01]  /*3310*/  @P3 STG.E.U16 desc[UR36][R4.64], R24 ;  /* 0x0000001804003986 */ /* 0x000fe2000c101524 */
[----:B------:R-:W-:Y:S01]  /*3320*/  ISETP.GT.AND P2, PT, R0, 0x8, P2 ;  /* 0x000000080000780c */ /* 0x000fe20001744270 */
[-C--:B------:R-:W-:Y:S01]  /*3330*/  FMUL R30, R30, R40.reuse ;  /* 0x000000281e1e7220 */ /* 0x080fe20000400000 */
[----:B------:R-:W-:Y:S01]  /*3340*/  F2FP.F16.F32.PACK_AB R25, RZ, R25 ;  /* 0x00000019ff19723e */ /* 0x000fe200000000ff */
[-C--:B------:R-:W-:Y:S01]  /*3350*/  FMUL R31, R31, R40.reuse ;  /* 0x000000281f1f7220 */ /* 0x080fe20000400000 */
[----:B------:R-:W-:Y:S01]  /*3360*/  ISETP.GT.AND P5, PT, R0, RZ, P4 ;  /* 0x000000ff0000720c */ /* 0x000fe200027a4270 */
[----:B------:R-:W-:Y:S01]  /*3370*/  FMUL R32, R32, R40 ;  /* 0x0000002820207220 */ /* 0x000fe20000400000 */
[C---:B------:R-:W-:Y:S01]  /*3380*/  SHF.L.U64.HI R57, R56.reuse, 0x4, R57 ;  /* 0x0000000438397819 */ /* 0x040fe20000010239 */
[----:B------:R-:W-:Y:S01]  /*3390*/  @P0 STG.E.U16 desc[UR36][R4.64+0x2], R25 ;  /* 0x0000021904000986 */ /* 0x000fe2000c101524 */
[----:B------:R-:W-:Y:S01]  /*33a0*/  LEA R6, P3, R56, R4, 0x4 ;  /* 0x0000000438067211 */ /* 0x000fe200078620ff */
[----:B------:R-:W-:Y:S01]  /*33b0*/  FMUL R33, R33, R40 ;  /* 0x0000002821217220 */ /* 0x000fe20000400000 */
[----:B------:R-:W-:Y:S01]  /*33c0*/  F2FP.F16.F32.PACK_AB R26, RZ, R26 ;  /* 0x0000001aff1a723e */ /* 0x000fe200000000ff */
[-C--:B------:R-:W-:Y:S01]  /*33d0*/  FMUL R34, R34, R40.reuse ;  /* 0x0000002822227220 */ /* 0x080fe20000400000 */
[----:B------:R-:W-:Y:S01]  /*33e0*/  ISETP.GT.AND P0, PT, R3, 0x9, PT ;  /* 0x000000090300780c */ /* 0x000fe20003f04270 */
[----:B------:R-:W-:Y:S01]  /*33f0*/  IMAD.X R7, R57, 0x1, R5, P3 ;  /* 0x0000000139077824 */ /* 0x000fe200018e0605 */
[----:B------:R-:W-:Y:S01]  /*3400*/  F2FP.F16.F32.PACK_AB R27, RZ, R27 ;  /* 0x0000001bff1b723e */ /* 0x000fe200000000ff */
[----:B------:R-:W-:Y:S01]  /*3410*/  FMUL R35, R35, R40 ;  /* 0x0000002823237220 */ /* 0x000fe20000400000 */
[----:B------:R-:W-:Y:S01]  /*3420*/  F2FP.F16.F32.PACK_AB R28, RZ, R28 ;  /* 0x0000001cff1c723e */ /* 0x000fe200000000ff */
[-C--:B------:R-:W-:Y:S01]  /*3430*/  FMUL R36, R36, R40.reuse ;  /* 0x0000002824247220 */ /* 0x080fe20000400000 */
[C---:B------:R-:W-:Y:S01]  /*3440*/  ISETP.GT.AND P3, PT, R0.reuse, RZ, P0 ;  /* 0x000000ff0000720c */ /* 0x040fe20000764270 */
[----:B------:R-:W-:Y:S01]  /*3450*/  @P1 STG.E.U16 desc[UR36][R6.64], R26 ;  /* 0x0000001a06001986 */ /* 0x000fe2000c101524 */
[----:B------:R-:W-:Y:S01]  /*3460*/  ISETP.GT.AND P4, PT, R0, 0x8, P4 ;  /* 0x000000080000780c */ /* 0x000fe20002784270 */
[----:B------:R-:W-:Y:S01]  /*3470*/  FMUL R37, R37, R40 ;  /* 0x0000002825257220 */ /* 0x000fe20000400000 */
[----:B------:R-:W-:Y:S01]  /*3480*/  F2FP.F16.F32.PACK_AB R29, RZ, R29 ;  /* 0x0000001dff1d723e */ /* 0x000fe200000000ff */
[----:B------:R-:W-:Y:S01]  /*3490*/  @P2 STG.E.U16 desc[UR36][R6.64+0x2], R27 ;  /* 0x0000021b06002986 */ /* 0x000fe2000c101524 */
[----:B------:R-:W-:Y:S01]  /*34a0*/  F2FP.F16.F32.PACK_AB R30, RZ, R30 ;  /* 0x0000001eff1e723e */ /* 0x000fe200000000ff */
[-C--:B------:R-:W-:Y:S01]  /*34b0*/  FMUL R38, R38, R40.reuse ;  /* 0x0000002826267220 */ /* 0x080fe20000400000 */
[----:B------:R-:W-:Y:S01]  /*34c0*/  F2FP.F16.F32.PACK_AB R31, RZ, R31 ;  /* 0x0000001fff1f723e */ /* 0x000fe200000000ff */
[----:B------:R-:W-:Y:S01]  /*34d0*/  @P5 STG.E.U16 desc[UR36][R4.64+0x10], R28 ;  /* 0x0000101c04005986 */ /* 0x000fe2000c101524 */
[----:B------:R-:W-:Y:S01]  /*34e0*/  ISETP.GT.AND P5, PT, R0, 0x8, P0 ;  /* 0x000000080000780c */ /* 0x000fe200007a4270 */
[----:B------:R-:W-:Y:S01]  /*34f0*/  FMUL R39, R39, R40 ;  /* 0x0000002827277220 */ /* 0x000fe20000400000 */
[C---:B------:R-:W-:Y:S01]  /*3500*/  ISETP.GT.AND P2, PT, R3.reuse, 0x11, PT ;  /* 0x000000110300780c */ /* 0x040fe20003f44270 */
[----:B------:R-:W-:Y:S01]  /*3510*/  @P3 STG.E.U16 desc[UR36][R4.64+0x12], R29 ;  /* 0x0000121d04003986 */ /* 0x000fe2000c101524 */
[----:B------:R-:W-:-:S02]  /*3520*/  ISETP.GT.AND P3, PT, R3, 0x10, PT ;  /* 0x000000100300780c */ /* 0x000fc40003f64270 */
[----:B------:R-:W-:Y:S01]  /*3530*/  F2FP.F16.F32.PACK_AB R32, RZ, R32 ;  /* 0x00000020ff20723e */ /* 0x000fe200000000ff */
[----:B------:R-:W-:Y:S01]  /*3540*/  @P4 STG.E.U16 desc[UR36][R6.64+0x10], R30 ;  /* 0x0000101e06004986 */ /* 0x000fe2000c101524 */
[C---:B------:R-:W-:Y:S02]  /*3550*/  ISETP.GT.AND P4, PT, R0.reuse, RZ, P2 ;  /* 0x000000ff0000720c */ /* 0x040fe40001784270 */
[----:B------:R-:W-:Y:S02]  /*3560*/  F2FP.F16.F32.PACK_AB R33, RZ, R33 ;  /* 0x00000021ff21723e */ /* 0x000fe400000000ff */
[C---:B------:R-:W-:Y:S01]  /*3570*/  ISETP.GT.AND P1, PT, R3.reuse, 0x18, PT ;  /* 0x000000180300780c */ /* 0x040fe20003f24270 */
[----:B------:R-:W-:Y:S01]  /*3580*/  @P5 STG.E.U16 desc[UR36][R6.64+0x12], R31 ;  /* 0x0000121f06005986 */ /* 0x000fe2000c101524 */
[----:B------:R-:W-:Y:S02]  /*3590*/  ISETP.GT.AND P5, PT, R0, RZ, P3 ;  /* 0x000000ff0000720c */ /* 0x000fe40001fa4270 */
[----:B------:R-:W-:-:S02]  /*35a0*/  ISETP.GT.AND P0, PT, R3, 0x19, PT ;  /* 0x000000190300780c */ /* 0x000fc40003f04270 */
[C---:B------:R-:W-:Y:S02]  /*35b0*/  ISETP.GT.AND P3, PT, R0.reuse, 0x8, P3 ;  /* 0x000000080000780c */ /* 0x040fe40001f64270 */
[C---:B------:R-:W-:Y:S02]  /*35c0*/  ISETP.GT.AND P2, PT, R0.reuse, 0x8, P2 ;  /* 0x000000080000780c */ /* 0x040fe40001744270 */
[----:B------:R-:W-:Y:S02]  /*35d0*/  F2FP.F16.F32.PACK_AB R34, RZ, R34 ;  /* 0x00000022ff22723e */ /* 0x000fe400000000ff */
[----:B------:R-:W-:Y:S02]  /*35e0*/  F2FP.F16.F32.PACK_AB R35, RZ, R35 ;  /* 0x00000023ff23723e */ /* 0x000fe400000000ff */
[----:B------:R-:W-:Y:S01]  /*35f0*/  F2FP.F16.F32.PACK_AB R36, RZ, R36 ;  /* 0x00000024ff24723e */ /* 0x000fe200000000ff */
[----:B------:R-:W-:Y:S01]  /*3600*/  @P5 STG.E.U16 desc[UR36][R4.64+0x20], R32 ;  /* 0x0000202004005986 */ /* 0x000fe2000c101524 */
[----:B------:R-:W-:-:S02]  /*3610*/  ISETP.GT.AND P5, PT, R0, RZ, P0 ;  /* 0x000000ff0000720c */ /* 0x000fc400007a4270 */
[C---:B------:R-:W-:Y:S01]  /*3620*/  ISETP.GT.AND P0, PT, R0.reuse, 0x8, P0 ;  /* 0x000000080000780c */ /* 0x040fe20000704270 */
[----:B------:R-:W-:Y:S01]  /*3630*/  @P4 STG.E.U16 desc[UR36][R4.64+0x22], R33 ;  /* 0x0000222104004986 */ /* 0x000fe2000c101524 */
[C---:B------:R-:W-:Y:S02]  /*3640*/  ISETP.GT.AND P4, PT, R0.reuse, RZ, P1 ;  /* 0x000000ff0000720c */ /* 0x040fe40000f84270 */
[----:B------:R-:W-:Y:S01]  /*3650*/  ISETP.GT.AND P1, PT, R0, 0x8, P1 ;  /* 0x000000080000780c */ /* 0x000fe20000f24270 */
[----:B------:R-:W-:Y:S01]  /*3660*/  @P3 STG.E.U16 desc[UR36][R6.64+0x20], R34 ;  /* 0x0000202206003986 */ /* 0x000fe2000c101524 */
[----:B------:R-:W-:Y:S02]  /*3670*/  F2FP.F16.F32.PACK_AB R37, RZ, R37 ;  /* 0x00000025ff25723e */ /* 0x000fe400000000ff */
[----:B------:R-:W-:Y:S01]  /*3680*/  F2FP.F16.F32.PACK_AB R38, RZ, R38 ;  /* 0x00000026ff26723e */ /* 0x000fe200000000ff */
[----:B------:R-:W-:Y:S01]  /*3690*/  @P2 STG.E.U16 desc[UR36][R6.64+0x22], R35 ;  /* 0x0000222306002986 */ /* 0x000fe2000c101524 */
[----:B------:R-:W-:-:S05]  /*36a0*/  F2FP.F16.F32.PACK_AB R39, RZ, R39 ;  /* 0x00000027ff27723e */ /* 0x000fca00000000ff */
[----:B------:R-:W-:Y:S04]  /*36b0*/  @P4 STG.E.U16 desc[UR36][R4.64+0x30], R36 ;  /* 0x0000302404004986 */ /* 0x000fe8000c101524 */
[----:B------:R0:W-:Y:S02]  /*36c0*/  @P5 STG.E.U16 desc[UR36][R4.64+0x32], R37 ;  /* 0x0000322504005986 */ /* 0x0001e4000c101524 */
[----:B0-----:R-:W-:Y:S02]  /*36d0*/  @P1 IMAD.MOV.U32 R4, RZ, RZ, R6 ;  /* 0x000000ffff041224 */ /* 0x001fe400078e0006 */
[----:B------:R-:W-:-:S05]  /*36e0*/  @P1 IMAD.MOV.U32 R5, RZ, RZ, R7 ;  /* 0x000000ffff051224 */ /* 0x000fca00078e0007 */
[----:B------:R0:W-:Y:S04]  /*36f0*/  @P1 STG.E.U16 desc[UR36][R4.64+0x30], R38 ;  /* 0x0000302604001986 */ /* 0x0001e8000c101524 */
[----:B------:R0:W-:Y:S02]  /*3700*/  @P0 STG.E.U16 desc[UR36][R6.64+0x32], R39 ;  /* 0x0000322706000986 */ /* 0x0001e4000c101524 */
.L_x_63:
[----:B------:R-:W-:Y:S05]  /*3710*/  BSYNC B0 ;  /* 0x0000000000007941 */ /* 0x000fea0003800000 */
.L_x_33:
[----:B0-----:R-:W2:Y:S01]  /*3720*/  LDL.64 R4, [R1] ;  /* 0x0000000001047983 */ /* 0x001ea20000100a00 */
[----:B------:R-:W-:Y:S01]  /*3730*/  ULDC.64 UR4, c[0x0][0x650] ;  /* 0x0001940000047ab9 */ /* 0x000fe20000000a00 */
[----:B------:R0:W-:Y:S01]  /*3740*/  SYNCS.ARRIVE.TRANS64.A1T0 RZ, [R48+UR47], RZ ;  /* 0x000000ff30ff79a7 */ /* 0x0001e2000810002f */
[----:B------:R-:W-:Y:S01]  /*3750*/  PRMT R0, RZ, 0x7610, R0 ;  /* 0x00007610ff007816 */ /* 0x000fe20000000000 */
[----:B-----5:R-:W-:Y:S02]  /*3760*/  IMAD.MOV.U32 R19, RZ, RZ, -0x1 ;  /* 0xffffffffff137424 */ /* 0x020fe400078e00ff */
[----:B------:R-:W-:Y:S02]  /*3770*/  IMAD.MOV.U32 R22, RZ, RZ, -0x1 ;  /* 0xffffffffff167424 */ /* 0x000fe400078e00ff */
[----:B------:R-:W-:Y:S01]  /*3780*/  IMAD.MOV.U32 R17, RZ, RZ, -0x1 ;  /* 0xffffffffff117424 */ /* 0x000fe200078e00ff */
[----:B--2---:R-:W-:-:S04]  /*3790*/  LEA R18, P0, R4, R18, 0x1 ;  /* 0x0000001204127211 */ /* 0x004fc800078008ff */
[----:B------:R-:W-:Y:S02]  /*37a0*/  LEA.HI.X R2, R4, R2, R23, 0x1, P0 ;  /* 0x0000000204027211 */ /* 0x000fe400000f0c17 */
[----:B------:R-:W-:-:S04]  /*37b0*/  ISETP.GE.U32.AND P0, PT, R18, UR4, PT ;  /* 0x0000000412007c0c */ /* 0x000fc8000bf06070 */
[----:B------:R-:W-:-:S13]  /*37c0*/  ISETP.GE.U32.AND.EX P0, PT, R2, UR5, PT, P0 ;  /* 0x0000000502007c0c */ /* 0x000fda000bf06100 */
[----:B0-----:R-:W-:Y:S05]  /*37d0*/  @P0 BRA `(.L_x_64) ;  /* 0x00000004006c0947 */ /* 0x001fea0003800000 */
[----:B------:R-:W0:Y:S01]  /*37e0*/  S2R R12, SR_CTAID.X ;  /* 0x00000000000c7919 */ /* 0x000e220000002500 */
[----:B------:R-:W2:Y:S01]  /*37f0*/  LDC.64 R10, c[0x0][0x628] ;  /* 0x00018a00ff0a7b82 */ /* 0x000ea20000000a00 */
[----:B------:R-:W-:Y:S01]  /*3800*/  ULDC UR4, c[0x0][0x150] ;  /* 0x0000540000047ab9 */ /* 0x000fe20000000800 */
[----:B-1-34-:R-:W-:Y:S01]  /*3810*/  IMAD.MOV.U32 R8, RZ, RZ, R18 ;  /* 0x000000ffff087224 */ /* 0x01afe200078e0012 */
[----:B------:R-:W1:Y:S01]  /*3820*/  S2R R20, SR_CTAID.Y ;  /* 0x0000000000147919 */ /* 0x000e620000002600 */
[----:B------:R-:W-:-:S04]  /*3830*/  IMAD.MOV.U32 R9, RZ, RZ, R2 ;  /* 0x000000ffff097224 */ /* 0x000fc800078e0002 */
[----:B------:R-:W3:Y:S08]  /*3840*/  LDC R21, c[0x0][0x144] ;  /* 0x00005100ff157b82 */ /* 0x000ef00000000800 */
[----:B------:R-:W4:Y:S08]  /*3850*/  LDC R0, c[0x0][0x630] ;  /* 0x00018c00ff007b82 */ /* 0x000f300000000800 */
[----:B------:R-:W1:Y:S01]  /*3860*/  LDC.64 R14, c[0x0][0x620] ;  /* 0x00018800ff0e7b82 */ /* 0x000e620000000a00 */
[----:B--2---:R-:W-:-:S04]  /*3870*/  ISETP.NE.U32.AND P0, PT, R10, RZ, PT ;  /* 0x000000ff0a00720c */ /* 0x004fc80003f05070 */
[----:B------:R-:W-:Y:S02]  /*3880*/  ISETP.NE.AND.EX P0, PT, R11, RZ, PT, P0 ;  /* 0x000000ff0b00720c */ /* 0x000fe40003f05300 */
[----:B0-----:R-:W-:-:S05]  /*3890*/  I2FP.F32.U32 R3, R12 ;  /* 0x0000000c00037245 */ /* 0x001fca0000201000 */
[----:B------:R-:W-:-:S04]  /*38a0*/  FMUL R3, R3, UR4 ;  /* 0x0000000403037c20 */ /* 0x000fc80008400000 */
[----:B------:R0:W2:Y:S02]  /*38b0*/  F2I.U32.TRUNC.NTZ R19, R3 ;  /* 0x0000000300137305 */ /* 0x0000a4000020f000 */
[----:B---34-:R-:W-:Y:S05]  /*38c0*/  @!P0 BRA `(.L_x_65) ;  /* 0x0000000000288947 */ /* 0x018fea0003800000 */
        /* <DEDUP_REMOVED lines=10> */
.L_x_65:
[----:B------:R-:W3:Y:S01]  /*3970*/  LDC.64 R26, c[0x0][0x640] ;  /* 0x00019000ff1a7b82 */ /* 0x000ee20000000a00 */
[-C--:B------:R-:W-:Y:S01]  /*3980*/  SHF.R.U64 R17, R8, R0.reuse, R9 ;  /* 0x0000000008117219 */ /* 0x080fe20000001209 */
[----:B--2---:R-:W-:Y:S01]  /*3990*/  IMAD.MOV R7, RZ, RZ, -R19 ;  /* 0x000000ffff077224 */ /* 0x004fe200078e0a13 */
[----:B------:R-:W-:Y:S01]  /*39a0*/  SHF.R.U32.HI R0, RZ, R0, R9 ;  /* 0x00000000ff007219 */ /* 0x000fe20000011609 */
[----:B------:R-:W-:Y:S01]  /*39b0*/  IMAD.MOV.U32 R19, RZ, RZ, R2 ;  /* 0x000000ffff137224 */ /* 0x000fe200078e0002 */
[----:B0-----:R-:W-:Y:S01]  /*39c0*/  IADD3 R3, P0, RZ, -R17, RZ ;  /* 0x80000011ff037210 */ /* 0x001fe20007f1e0ff */
[----:B------:R-:W-:Y:S01]  /*39d0*/  IMAD R22, R21, R7, R12 ;  /* 0x0000000715167224 */ /* 0x000fe200078e020c */
[----:B------:R-:W-:Y:S01]  /*39e0*/  ULDC UR4, c[0x0][0x154] ;  /* 0x0000550000047ab9 */ /* 0x000fe20000000800 */
[----:B------:R-:W0:Y:S01]  /*39f0*/  LDC R6, c[0x0][0x618] ;  /* 0x00018600ff067b82 */ /* 0x000e220000000800 */
[----:B------:R-:W-:Y:S02]  /*3a00*/  IMAD.MOV.U32 R7, RZ, RZ, 0x1 ;  /* 0x00000001ff077424 */ /* 0x000fe400078e00ff */
[----:B------:R-:W-:-:S04]  /*3a10*/  IMAD.X R5, RZ, RZ, ~R0, P0 ;  /* 0x000000ffff057224 */ /* 0x000fc800000e0e00 */
[-C--:B-1----:R-:W-:Y:S01]  /*3a20*/  IMAD R0, R5, R14.reuse, RZ ;  /* 0x0000000e05007224 */ /* 0x082fe200078e02ff */
[----:B------:R-:W1:Y:S01]  /*3a30*/  LDC R8, c[0x0][0x608] ;  /* 0x00018200ff087b82 */ /* 0x000e620000000800 */
[----:B------:R-:W-:-:S04]  /*3a40*/  IMAD.WIDE.U32 R4, R3, R14, R18 ;  /* 0x0000000e03047225 */ /* 0x000fc800078e0012 */
[----:B------:R-:W-:Y:S01]  /*3a50*/  IMAD R3, R3, R15, R0 ;  /* 0x0000000f03037224 */ /* 0x000fe200078e0200 */
[----:B------:R-:W-:Y:S02]  /*3a60*/  I2FP.F32.U32 R0, R20 ;  /* 0x0000001400007245 */ /* 0x000fe40000201000 */
[----:B------:R-:W2:Y:S01]  /*3a70*/  LDC R24, c[0x0][0x658] ;  /* 0x00019600ff187b82 */ /* 0x000ea20000000800 */
[----:B------:R-:W-:Y:S01]  /*3a80*/  IMAD.IADD R3, R5, 0x1, R3 ;  /* 0x0000000105037824 */ /* 0x000fe200078e0203 */
[----:B---3--:R-:W-:Y:S01]  /*3a90*/  ISETP.NE.U32.AND P0, PT, R26, RZ, PT ;  /* 0x000000ff1a00720c */ /* 0x008fe20003f05070 */
[----:B------:R-:W-:Y:S01]  /*3aa0*/  FMUL R0, R0, UR4 ;  /* 0x0000000400007c20 */ /* 0x000fe20008400000 */
[----:B------:R-:W-:Y:S02]  /*3ab0*/  IMAD.MOV.U32 R5, RZ, RZ, -0x1 ;  /* 0xffffffffff057424 */ /* 0x000fe400078e00ff */
[----:B------:R-:W-:Y:S01]  /*3ac0*/  ISETP.NE.AND.EX P0, PT, R27, RZ, PT, P0 ;  /* 0x000000ff1b00720c */ /* 0x000fe20003f05300 */
[----:B------:R3:W4:Y:S01]  /*3ad0*/  F2I.U32.TRUNC.NTZ R13, R0 ;  /* 0x00000000000d7305 */ /* 0x000722000020f000 */
[----:B------:R-:W3:Y:S01]  /*3ae0*/  LDC R15, c[0x0][0x148] ;  /* 0x00005200ff0f7b82 */ /* 0x000ee20000000800 */
[----:B0-----:R-:W-:-:S02]  /*3af0*/  SHF.R.U64 R12, R4, R6, R3 ;  /* 0x00000006040c7219 */ /* 0x001fc40000001203 */
[----:B------:R-:W-:-:S05]  /*3b00*/  SHF.R.U32.HI R3, RZ, R6, R3 ;  /* 0x00000006ff037219 */ /* 0x000fca0000011603 */
[----:B------:R-:W0:Y:S01]  /*3b10*/  LDC R21, c[0x0][0x600] ;  /* 0x00018000ff157b82 */ /* 0x000e220000000800 */
[-CC-:B-1----:R-:W-:Y:S02]  /*3b20*/  SHF.R.U64 R10, R12, R8.reuse, R3.reuse ;  /* 0x000000080c0a7219 */ /* 0x182fe40000001203 */
[----:B------:R-:W-:-:S05]  /*3b30*/  SHF.R.U32.HI R3, RZ, R8, R3 ;  /* 0x00000008ff037219 */ /* 0x000fca0000011603 */
[----:B------:R-:W1:Y:S01]  /*3b40*/  LDC R25, c[0x0][0x648] ;  /* 0x00019200ff197b82 */ /* 0x000e620000000800 */
[-C--:B--2---:R-:W-:Y:S02]  /*3b50*/  SHF.L.U32 R4, R5, R24.reuse, RZ ;  /* 0x0000001805047219 */ /* 0x084fe400000006ff */
[-CC-:B------:R-:W-:Y:S02]  /*3b60*/  SHF.R.U64 R14, R10, R24.reuse, R3.reuse ;  /* 0x000000180a0e7219 */ /* 0x180fe40000001203 */
[----:B------:R-:W-:Y:S02]  /*3b70*/  SHF.R.U32.HI R5, RZ, R24, R3 ;  /* 0x00000018ff057219 */ /* 0x000fe40000011603 */
[----:B------:R-:W-:Y:S01]  /*3b80*/  LOP3.LUT R19, RZ, R4, RZ, 0x33, !PT ;  /* 0x00000004ff137212 */ /* 0x000fe200078e33ff */
[----:B------:R-:W2:Y:S01]  /*3b90*/  LDC R28, c[0x0][0x638] ;  /* 0x00018e00ff1c7b82 */ /* 0x000ea20000000800 */
[----:B------:R-:W-:Y:S01]  /*3ba0*/  SHF.L.U32 R24, R7, R24, RZ ;  /* 0x0000001807187219 */ /* 0x000fe200000006ff */
[----:B------:R-:W-:-:S06]  /*3bb0*/  IMAD.MOV.U32 R4, RZ, RZ, R14 ;  /* 0x000000ffff047224 */ /* 0x000fcc00078e000e */
[----:B------:R-:W0:Y:S01]  /*3bc0*/  LDC R29, c[0x0][0x610] ;  /* 0x00018400ff1d7b82 */ /* 0x000e220000000800 */
[----:B----4-:R-:W-:Y:S05]  /*3bd0*/  @!P0 BRA `(.L_x_66) ;  /* 0x0000000000288947 */ /* 0x010fea0003800000 */
[----:B------:R-:W4:Y:S02]  /*3be0*/  LDC R3, c[0x0][0x64c] ;  /* 0x00019300ff037b82 */ /* 0x000f240000000800 */
[----:B----4-:R-:W-:-:S05]  /*3bf0*/  IADD3 R3, P0, R14, R3, RZ ;  /* 0x000000030e037210 */ /* 0x010fca0007f1e0ff */
        /* <DEDUP_REMOVED lines=8> */
.L_x_66:
[----:B------:R-:W4:Y:S01]  /*3c80*/  LDC R3, c[0x0][0x65c] ;  /* 0x00019700ff037b82 */ /* 0x000f220000000800 */
[----:B-1-3--:R-:W-:Y:S01]  /*3c90*/  SHF.R.U64 R0, R4, R25, R5 ;  /* 0x0000001904007219 */ /* 0x00afe20000001205 */
[----:B0-----:R-:W-:Y:S01]  /*3ca0*/  VIADD R5, R21, 0xffffffff ;  /* 0xffffffff15057836 */ /* 0x001fe20000000000 */
[----:B------:R-:W-:Y:S01]  /*3cb0*/  LOP3.LUT R19, R10, R19, RZ, 0xc0, !PT ;  /* 0x000000130a137212 */ /* 0x000fe200078ec0ff */
[----:B------:R-:W-:-:S03]  /*3cc0*/  IMAD.MOV R13, RZ, RZ, -R13 ;  /* 0x000000ffff0d7224 */ /* 0x000fc600078e0a0d */
[----:B------:R-:W-:Y:S01]  /*3cd0*/  LOP3.LUT R5, R12, R5, RZ, 0xc0, !PT ;  /* 0x000000050c057212 */ /* 0x000fe200078ec0ff */
[----:B------:R-:W-:Y:S01]  /*3ce0*/  IMAD R19, R24, R0, R19 ;  /* 0x0000000018137224 */ /* 0x000fe200078e0213 */
[----:B----4-:R-:W-:Y:S01]  /*3cf0*/  ISETP.NE.AND P0, PT, R3, 0x1, PT ;  /* 0x000000010300780c */ /* 0x010fe20003f05270 */
[----:B------:R-:W-:-:S04]  /*3d00*/  IMAD.MOV R3, RZ, RZ, -R0 ;  /* 0x000000ffff037224 */ /* 0x000fc800078e0a00 */
[----:B--2---:R-:W-:Y:S02]  /*3d10*/  IMAD R0, R3, R28, R14 ;  /* 0x0000001c03007224 */ /* 0x004fe400078e020e */
[----:B------:R-:W-:Y:S02]  /*3d20*/  IMAD.MOV.U32 R3, RZ, RZ, 0x1 ;  /* 0x00000001ff037424 */ /* 0x000fe400078e00ff */
[----:B------:R-:W-:-:S03]  /*3d30*/  IMAD R4, R0, R21, R5 ;  /* 0x0000001500047224 */ /* 0x000fc600078e0205 */
[----:B------:R-:W-:Y:S01]  /*3d40*/  PRMT R0, R3, 0x7610, R0 ;  /* 0x0000761003007816 */ /* 0x000fe20000000000 */
[----:B------:R-:W-:-:S04]  /*3d50*/  @P0 IMAD R22, R15, R13, R20 ;  /* 0x0000000d0f160224 */ /* 0x000fc800078e0214 */
[----:B------:R-:W-:-:S05]  /*3d60*/  IMAD R19, R19, R29, R22 ;  /* 0x0000001d13137224 */ /* 0x000fca00078e0216 */
[----:B------:R-:W-:Y:S02]  /*3d70*/  SEL R22, R4, R19, !P0 ;  /* 0x0000001304167207 */ /* 0x000fe40004000000 */
[----:B------:R-:W-:-:S07]  /*3d80*/  SEL R19, R19, R4, !P0 ;  /* 0x0000000413137207 */ /* 0x000fce0004000000 */
.L_x_64:
[----:B------:R-:W-:Y:S02]  /*3d90*/  LOP3.LUT P0, RZ, R0, 0xff, RZ, 0xc0, !PT ;  /* 0x000000ff00ff7812 */ /* 0x000fe4000780c0ff */
[----:B------:R-:W-:-:S11]  /*3da0*/  LOP3.LUT R53, R53, 0x1, RZ, 0x3c, !PT ;  /* 0x0000000135357812 */ /* 0x000fd600078e3cff */
[----:B------:R-:W-:Y:S05]  /*3db0*/  @P0 BRA `(.L_x_67) ;  /* 0xffffffd400f00947 */ /* 0x000fea000383ffff */
[----:B------:R-:W-:Y:S05]  /*3dc0*/  EXIT ;  /* 0x000000000000794d */ /* 0x000fea0003800000 */
.L_x_14:
[----:B------:R-:W-:-:S08]  /*3dd0*/  ISETP.NE.AND P0, PT, R0, RZ, PT ;  /* 0x000000ff0000720c */ /* 0x000fd00003f05270 */
[----:B0-----:R-:W0:-:S00]  /*3de0*/  USETMAXREG.DEALLOC.CTAPOOL 0x28 ;  /* 0x00000028000079c8 */ /* 0x001e0000080e0500 */
[----:B------:R-:W-:Y:S05]  /*3df0*/  @P0 EXIT ;  /* 0x000000000000094d */ /* 0x000fea0003800000 */
[----:B0-----:R-:W-:Y:S01]  /*3e00*/  LOP3.LUT P0, RZ, R8, 0xff, RZ, 0xc0, !PT ;  /* 0x000000ff08ff7812 */ /* 0x001fe2000780c0ff */
[----:B------:R-:W-:Y:S02]  /*3e10*/  IMAD.MOV.U32 R0, RZ, RZ, 0x1 ;  /* 0x00000001ff007424 */ /* 0x000fe400078e00ff */
[----:B------:R-:W-:-:S10]  /*3e20*/  IMAD.MOV.U32 R8, RZ, RZ, RZ ;  /* 0x000000ffff087224 */ /* 0x000fd400078e00ff */
[----:B------:R-:W-:Y:S05]  /*3e30*/  @!P0 BRA `(.L_x_68) ;  /* 0x0000000c00488947 */ /* 0x000fea0003800000 */
[----:B------:R-:W-:Y:S01]  /*3e40*/  LOP3.LUT P0, RZ, R4, 0x1f, RZ, 0xc0, !PT ;  /* 0x0000001f04ff7812 */ /* 0x000fe2000780c0ff */
[----:B------:R-:W-:Y:S01]  /*3e50*/  ULDC UR5, c[0x0][0x658] ;  /* 0x0001960000057ab9 */ /* 0x000fe20000000800 */
[----:B------:R-:W-:Y:S01]  /*3e60*/  UMOV UR6, 0xffffffff ;  /* 0xffffffff00067882 */ /* 0x000fe20000000000 */
[----:B------:R-:W-:Y:S01]  /*3e70*/  BSSY B0, `(.L_x_68) ;  /* 0x00000ce000007945 */ /* 0x000fe20003800000 */
[----:B------:R-:W-:Y:S01]  /*3e80*/  USHF.L.U32 UR6, UR6, UR5, URZ ;  /* 0x0000000506067299 */ /* 0x000fe2000800063f */
[C---:B------:R-:W-:Y:S01]  /*3e90*/  ISETP.NE.AND P2, PT, R3.reuse, RZ, PT ;  /* 0x000000ff0300720c */ /* 0x040fe20003f45270 */
[----:B------:R-:W-:Y:S01]  /*3ea0*/  UMOV UR7, 0x1 ;  /* 0x0000000100077882 */ /* 0x000fe20000000000 */
[----:B------:R-:W-:Y:S01]  /*3eb0*/  ISETP.NE.OR P0, PT, R3, RZ, !P0 ;  /* 0x000000ff0300720c */ /* 0x000fe20004705670 */
[----:B------:R-:W-:Y:S01]  /*3ec0*/  IMAD.MOV.U32 R9, RZ, RZ, 0x1 ;  /* 0x00000001ff097424 */ /* 0x000fe200078e00ff */
[----:B------:R-:W-:Y:S01]  /*3ed0*/  LOP3.LUT R3, R16, 0x2, RZ, 0xfc, !PT ;  /* 0x0000000210037812 */ /* 0x000fe200078efcff */
[----:B------:R-:W-:Y:S01]  /*3ee0*/  IMAD.MOV.U32 R0, RZ, RZ, 0x1 ;  /* 0x00000001ff007424 */ /* 0x000fe200078e00ff */
[----:B------:R-:W-:Y:S01]  /*3ef0*/  ULDC UR4, c[0x0][0x600] ;  /* 0x0001800000047ab9 */ /* 0x000fe20000000800 */
[----:B------:R-:W-:Y:S01]  /*3f00*/  IMAD.MOV.U32 R8, RZ, RZ, RZ ;  /* 0x000000ffff087224 */ /* 0x000fe200078e00ff */
[----:B------:R-:W-:-:S02]  /*3f10*/  USHF.L.U32 UR13, UR7, UR5, URZ ;  /* 0x00000005070d7299 */ /* 0x000fc4000800063f */
[----:B------:R-:W-:Y:S02]  /*3f20*/  UIADD3 UR21, UR40, 0x1, URZ ;  /* 0x0000000128157890 */ /* 0x000fe4000fffe03f */
[----:B------:R-:W-:Y:S02]  /*3f30*/  UIADD3 UR4, UR4, -0x1, URZ ;  /* 0xffffffff04047890 */ /* 0x000fe4000fffe03f */
[----:B------:R-:W-:Y:S01]  /*3f40*/  ULOP3.LUT UR5, URZ, UR6, URZ, 0x33, !UPT ;  /* 0x000000063f057292 */ /* 0x000fe2000f8e333f */
[----:B------:R-:W-:-:S11]  /*3f50*/  ULDC.64 UR22, c[0x0][0x198] ;  /* 0x0000660000167ab9 */ /* 0x000fd60000000a00 */
.L_x_80:
[----:B------:R-:W-:-:S03]  /*3f60*/  UMOV UR6, 0xffffffff ;  /* 0xffffffff00067882 */ /* 0x000fc60000000000 */
[----:B------:R-:W-:Y:S05]  /*3f70*/  BRA.DIV UR6, `(.L_x_69) ;  /* 0x0000001206c07947 */ /* 0x000fea000b800000 */
[----:B------:R-:W-:-:S13]  /*3f80*/  ELECT P6, URZ, PT ;  /* 0x00000000003f782f */ /* 0x000fda00038c0000 */
.L_x_98:
[----:B------:R-:W0:Y:S01]  /*3f90*/  LDC R4, c[0x0][0x28c] ;  /* 0x0000a300ff047b82 */ /* 0x000e220000000800 */
[----:B------:R-:W-:Y:S01]  /*3fa0*/  BSSY B1, `(.L_x_70) ;  /* 0x0000043000017945 */ /* 0x000fe20003800000 */
[----:B0-----:R-:W-:-:S13]  /*3fb0*/  ISETP.LT.OR P6, PT, R4, 0x1, !P6 ;  /* 0x000000010400780c */ /* 0x001fda00077c1670 */
[----:B------:R-:W-:Y:S05]  /*3fc0*/  @P6 BRA `(.L_x_71) ;  /* 0x0000000400006947 */ /* 0x000fea0003800000 */
[----:B------:R-:W-:Y:S02]  /*3fd0*/  IMAD.SHL.U32 R19, R19, 0x40, RZ ;  /* 0x0000004013137824 */ /* 0x000fe400078e00ff */
[----:B------:R-:W-:Y:S02]  /*3fe0*/  IMAD.SHL.U32 R22, R22, 0x20, RZ ;  /* 0x0000002016167824 */ /* 0x000fe400078e00ff */
[----:B------:R-:W-:Y:S02]  /*3ff0*/  IMAD.MOV.U32 R12, RZ, RZ, RZ ;  /* 0x000000ffff0c7224 */ /* 0x000fe400078e00ff */
[----:B------:R-:W-:Y:S02]  /*4000*/  IMAD.U32 R13, RZ, RZ, UR21 ;  /* 0x00000015ff0d7e24 */ /* 0x000fe4000f8e00ff */
[----:B------:R-:W-:Y:S02]  /*4010*/  IMAD.MOV.U32 R4, RZ, RZ, R0 ;  /* 0x000000ffff047224 */ /* 0x000fe400078e0000 */
[----:B------:R-:W-:-:S07]  /*4020*/  IMAD.MOV.U32 R5, RZ, RZ, R8 ;  /* 0x000000ffff057224 */ /* 0x000fce00078e0008 */
.L_x_75:
[----:B------:R-:W0:Y:S01]  /*4030*/  S2R R7, SR_CgaCtaId ;  /* 0x0000000000077919 */ /* 0x000e220000008800 */
[----:B------:R-:W-:-:S04]  /*4040*/  MOV R6, 0x400 ;  /* 0x0000040000067802 */ /* 0x000fc80000000f00 */
[----:B0-----:R-:W-:Y:S02]  /*4050*/  LEA R10, R7, R6, 0x18 ;  /* 0x00000006070a7211 */ /* 0x001fe400078ec0ff */
[----:B------:R-:W-:Y:S01]  /*4060*/  SHF.L.U32 R6, R4, 0x1f, RZ ;  /* 0x0000001f04067819 */ /* 0x000fe200000006ff */
[----:B------:R-:W0:Y:S02]  /*4070*/  @!P2 LDC R7, c[0x0][0x500] ;  /* 0x00014000ff07ab82 */ /* 0x000e240000000800 */
[----:B------:R-:W-:-:S04]  /*4080*/  IMAD R11, R5, 0x8, R10 ;  /* 0x00000008050b7824 */ /* 0x000fc800078e020a */
[----:B------:R-:W1:Y:S02]  /*4090*/  SYNCS.PHASECHK.TRANS64.TRYWAIT P1, [R11+URZ+0x48], R6 ;  /* 0x000048060b0075a7 */ /* 0x000e64000802017f */
[----:B-1----:R-:W-:Y:S05]  /*40a0*/  @!P1 BRA `(.L_x_72) ;  /* 0x0000001000949947 */ /* 0x002fea0003800000 */
.L_x_99:
[----:B-1----:R-:W-:Y:S01]  /*40b0*/  PRMT R6, R3, 0x9910, RZ ;  /* 0x0000991003067816 */ /* 0x002fe200000000ff */
[----:B0-----:R0:W-:Y:S03]  /*40c0*/  @!P2 SYNCS.ARRIVE.TRANS64 RZ, [R11+URZ], R7 ;  /* 0x000000070bffa9a7 */ /* 0x0011e6000800003f */
[----:B------:R-:W-:-:S13]  /*40d0*/  ISETP.NE.AND P1, PT, R6, 0x2, PT ;  /* 0x000000020600780c */ /* 0x000fda0003f25270 */
[----:B0-----:R-:W-:Y:S05]  /*40e0*/  @P1 BRA `(.L_x_73) ;  /* 0x0000000000041947 */ /* 0x001fea0003800000 */
[----:B------:R-:W-:Y:S01]  /*40f0*/  BPT.TRAP 0x1 ;  /* 0x000000040000795c */ /* 0x000fe20000300000 */
.L_x_73:
[----:B------:R-:W-:Y:S05]  /*4100*/  @P0 BRA `(.L_x_74) ;  /* 0x0000000000040947 */ /* 0x000fea0003800000 */
[----:B------:R-:W-:Y:S01]  /*4110*/  BPT.TRAP 0x1 ;  /* 0x000000040000795c */ /* 0x000fe20000300000 */
.L_x_74:
[C-C-:B------:R-:W-:Y:S01]  /*4120*/  IMAD R6, R5.reuse, 0x4000, R10.reuse ;  /* 0x0000400005067824 */ /* 0x140fe200078e020a */
[----:B------:R-:W-:Y:S01]  /*4130*/  R2UR UR34, R12 ;  /* 0x000000000c2272ca */ /* 0x000fe200000e0000 */
[----:B------:R-:W-:Y:S01]  /*4140*/  IMAD R10, R5, 0x2000, R10 ;  /* 0x00002000050a7824 */ /* 0x000fe200078e020a */
[----:B------:R-:W-:Y:S01]  /*4150*/  R2UR UR33, R11 ;  /* 0x000000000b2172ca */ /* 0x000fe200000e0000 */
[----:B------:R-:W-:Y:S01]  /*4160*/  VIADD R13, R13, 0xffffffff ;  /* 0xffffffff0d0d7836 */ /* 0x000fe20000000000 */
[----:B------:R-:W-:Y:S01]  /*4170*/  R2UR UR24, R6 ;  /* 0x00000000061872ca */ /* 0x000fe200000e0000 */
[----:B------:R-:W-:Y:S01]  /*4180*/  UIADD3 UR6, UP0, UR22, 0xf0, URZ ;  /* 0x000000f016067890 */ /* 0x000fe2000ff1e03f */
[----:B------:R-:W-:Y:S01]  /*4190*/  R2UR UR8, R10 ;  /* 0x000000000a0872ca */ /* 0x000fe200000e0000 */
[----:B------:R-:W-:Y:S01]  /*41a0*/  UIADD3 UR30, UP1, UR22, 0x1f0, URZ ;  /* 0x000001f0161e7890 */ /* 0x000fe2000ff3e03f */
[----:B------:R-:W-:Y:S01]  /*41b0*/  R2UR UR36, R17 ;  /* 0x00000000112472ca */ /* 0x000fe200000e0000 */
[----:B------:R-:W-:Y:S01]  /*41c0*/  UIADD3.X UR7, URZ, UR23, URZ, UP0, !UPT ;  /* 0x000000173f077290 */ /* 0x000fe200087fe43f */
[----:B------:R-:W-:Y:S01]  /*41d0*/  R2UR UR35, R19 ;  /* 0x00000000132372ca */ /* 0x000fe200000e0000 */
[----:B------:R-:W-:Y:S01]  /*41e0*/  UIADD3.X UR31, URZ, UR23, URZ, UP1, !UPT ;  /* 0x000000173f1f7290 */ /* 0x000fe20008ffe43f */
[----:B------:R-:W-:Y:S01]  /*41f0*/  R2UR UR19, R22 ;  /* 0x00000000161372ca */ /* 0x000fe200000e0000 */
[----:B------:R-:W-:Y:S01]  /*4200*/  UIADD3 UR26, UR34, 0x40, URZ ;  /* 0x00000040221a7890 */ /* 0x000fe2000fffe03f */
[----:B------:R-:W-:Y:S01]  /*4210*/  ISETP.GT.AND P3, PT, R13, 0x1, PT ;  /* 0x000000010d00780c */ /* 0x000fe20003f64270 */
[----:B------:R-:W-:Y:S01]  /*4220*/  VIADD R5, R5, 0x1 ;  /* 0x0000000105057836 */ /* 0x000fe20000000000 */
[----:B------:R-:W-:Y:S01]  /*4230*/  UMOV UR14, 0x0 ;  /* 0x00000000000e7882 */ /* 0x000fe20000000000 */
[----:B------:R-:W-:Y:S01]  /*4240*/  UIADD3 UR32, UR24, 0x180, URZ ;  /* 0x0000018018207890 */ /* 0x000fe2000fffe03f */
[----:B------:R-:W-:Y:S01]  /*4250*/  VIADD R12, R12, 0x80 ;  /* 0x000000800c0c7836 */ /* 0x000fe20000000000 */
[----:B------:R-:W-:Y:S01]  /*4260*/  UIADD3 UR24, UR24, 0x2180, URZ ;  /* 0x0000218018187890 */ /* 0x000fe2000fffe03f */
[----:B------:R-:W-:Y:S01]  /*4270*/  ISETP.NE.AND P1, PT, R5, 0x9, PT ;  /* 0x000000090500780c */ /* 0x000fe20003f25270 */
[----:B------:R-:W-:-:S02]  /*4280*/  UIADD3 UR16, UR8, 0x24180, URZ ;  /* 0x0002418008107890 */ /* 0x000fc4000fffe03f */
[----:B------:R-:W-:Y:S01]  /*4290*/  UIADD3 UR8, UR8, 0x25180, URZ ;  /* 0x0002518008087890 */ /* 0x000fe2000fffe03f */
[----:B------:R-:W-:Y:S01]  /*42a0*/  SEL R7, RZ, 0x1, P1 ;  /* 0x00000001ff077807 */ /* 0x000fe20000800000 */
[----:B------:R-:W-:Y:S01]  /*42b0*/  UMOV UR15, 0x10000000 ;  /* 0x10000000000f7882 */ /* 0x000fe20000000000 */
[----:B------:R-:W-:Y:S01]  /*42c0*/  UMOV UR25, UR33 ;  /* 0x0000002100197c82 */ /* 0x000fe20008000000 */
[----:B------:R-:W-:Y:S01]  /*42d0*/  UMOV UR28, UR36 ;  /* 0x00000024001c7c82 */ /* 0x000fe20008000000 */
[----:B------:R-:W-:Y:S01]  /*42e0*/  UMOV UR27, UR35 ;  /* 0x00000023001b7c82 */ /* 0x000fe20008000000 */
[----:B------:R-:W-:Y:S01]  /*42f0*/  UMOV UR17, UR33 ;  /* 0x0000002100117c82 */ /* 0x000fe20008000000 */
[----:B------:R-:W-:Y:S01]  /*4300*/  UMOV UR18, UR34 ;  /* 0x0000002200127c82 */ /* 0x000fe20008000000 */
[----:B------:R-:W-:Y:S01]  /*4310*/  UMOV UR20, UR36 ;  /* 0x0000002400147c82 */ /* 0x000fe20008000000 */
[----:B------:R0:W-:Y:S01]  /*4320*/  UTMALDG.3D [UR32], [UR6], desc[UR14] ;  /* 0x00000e20060075b4 */ /* 0x0001e20008011000 */
[----:B------:R-:W-:Y:S01]  /*4330*/  UMOV UR9, UR33 ;  /* 0x0000002100097c82 */ /* 0x000fe20008000000 */
[----:B------:R-:W-:Y:S01]  /*4340*/  UMOV UR11, UR19 ;  /* 0x00000013000b7c82 */ /* 0x000fe20008000000 */
[----:B------:R-:W-:Y:S01]  /*4350*/  UMOV UR12, UR36 ;  /* 0x00000024000c7c82 */ /* 0x000fe20008000000 */
[----:B------:R-:W-:Y:S01]  /*4360*/  UMOV UR10, UR26 ;  /* 0x0000001a000a7c82 */ /* 0x000fe20008000000 */
[----:B------:R-:W-:-:S02]  /*4370*/  LOP3.LUT R4, R4, R7, RZ, 0x3c, !PT ;  /* 0x0000000704047212 */ /* 0x000fc400078e3cff */
[----:B------:R-:W-:Y:S01]  /*4380*/  SEL R5, R5, RZ, P1 ;  /* 0x000000ff05057207 */ /* 0x000fe20000800000 */
[----:B------:R0:W-:Y:S01]  /*4390*/  UTMALDG.3D [UR24], [UR6], desc[UR14] ;  /* 0x00000e18060075b4 */ /* 0x0001e20008011000 */
[----:B------:R0:W-:Y:S01]  /*43a0*/  UTMALDG.3D [UR16], [UR30], desc[UR14] ;  /* 0x00000e101e0075b4 */ /* 0x0001e20008011000 */
[----:B------:R0:W-:Y:S02]  /*43b0*/  UTMALDG.3D [UR8], [UR30], desc[UR14] ;  /* 0x00000e081e0075b4 */ /* 0x0001e40008011000 */
[----:B0-----:R-:W-:Y:S05]  /*43c0*/  @P3 BRA `(.L_x_75) ;  /* 0xfffffffc00183947 */ /* 0x001fea000383ffff */
.L_x_71:
[----:B------:R-:W-:Y:S05]  /*43d0*/  BSYNC B1 ;  /* 0x0000000000017941 */ /* 0x000fea0003800000 */
.L_x_70:
[----:B------:R-:W2:Y:S01]  /*43e0*/  LDL.64 R10, [R1] ;  /* 0x00000000010a7983 */ /* 0x000ea20000100a00 */
[----:B------:R-:W-:Y:S01]  /*43f0*/  LOP3.LUT P4, RZ, R9, 0xff, RZ, 0xc0, !PT ;  /* 0x000000ff09ff7812 */ /* 0x000fe2000788c0ff */
[----:B------:R-:W-:Y:S01]  /*4400*/  VIADD R8, R8, UR40 ;  /* 0x0000002808087c36 */ /* 0x000fe20008000000 */
[----:B------:R-:W-:Y:S01]  /*4410*/  ULDC.64 UR6, c[0x0][0x650] ;  /* 0x0001940000067ab9 */ /* 0x000fe20000000a00 */
[----:B------:R-:W-:Y:S01]  /*4420*/  IMAD.U32 R7, RZ, RZ, UR40 ;  /* 0x00000028ff077e24 */ /* 0x000fe2000f8e00ff */
[----:B------:R-:W-:Y:S01]  /*4430*/  UISETP.GE.U32.AND UP0, UPT, UR40, 0x9, UPT ;  /* 0x000000092800788c */ /* 0x000fe2000bf06070 */
[----:B------:R-:W-:Y:S01]  /*4440*/  BSSY B1, `(.L_x_76) ;  /* 0x000006e000017945 */ /* 0x000fe20003800000 */
[----:B------:R-:W-:Y:S01]  /*4450*/  ISETP.GT.U32.AND P1, PT, R8, 0x8, PT ;  /* 0x000000080800780c */ /* 0x000fe20003f24070 */
[----:B------:R-:W-:Y:S01]  /*4460*/  IMAD.MOV.U32 R19, RZ, RZ, -0x1 ;  /* 0xffffffffff137424 */ /* 0x000fe200078e00ff */
[----:B------:R-:W-:Y:S01]  /*4470*/  PRMT R9, RZ, 0x7610, R9 ;  /* 0x00007610ff097816 */ /* 0x000fe20000000009 */
[----:B------:R-:W-:Y:S01]  /*4480*/  IMAD.MOV.U32 R22, RZ, RZ, -0x1 ;  /* 0xffffffffff167424 */ /* 0x000fe200078e00ff */
[----:B------:R-:W-:Y:S01]  /*4490*/  ISETP.LT.U32.AND P1, PT, R7, 0x9, P1 ;  /* 0x000000090700780c */ /* 0x000fe20000f21070 */
[----:B------:R-:W-:Y:S01]  /*44a0*/  IMAD.MOV.U32 R17, RZ, RZ, -0x1 ;  /* 0xffffffffff117424 */ /* 0x000fe200078e00ff */
[----:B------:R-:W-:Y:S01]  /*44b0*/  PLOP3.LUT P3, PT, PT, PT, UP0, 0x80, 0x0 ;  /* 0x000000000000781c */ /* 0x000fe20003f6f008 */
[----:B------:R-:W0:Y:S01]  /*44c0*/  @P4 S2R R5, SR_CgaCtaId ;  /* 0x0000000000054919 */ /* 0x000e220000008800 */
[----:B------:R-:W-:-:S04]  /*44d0*/  @P4 MOV R4, 0x400 ;  /* 0x0000040000044802 */ /* 0x000fc80000000f00 */
[----:B0-----:R-:W-:Y:S01]  /*44e0*/  @P4 LEA R6, R5, R4, 0x18 ;  /* 0x0000000405064211 */ /* 0x001fe200078ec0ff */
[----:B------:R-:W-:-:S03]  /*44f0*/  IMAD.WIDE.U32 R4, R8, 0x38e38e39, RZ ;  /* 0x38e38e3908047825 */ /* 0x000fc600078e00ff */
[----:B------:R0:W-:Y:S02]  /*4500*/  @P4 SYNCS.ARRIVE.TRANS64.A1T0 RZ, [R6+URZ+0xc8], RZ ;  /* 0x0000c8ff06ff49a7 */ /* 0x0001e4000810003f */
[----:B------:R-:W-:Y:S02]  /*4510*/  SHF.R.U32.HI R7, RZ, 0x1, R5 ;  /* 0x00000001ff077819 */ /* 0x000fe40000011605 */
[----:B------:R-:W-:Y:S02]  /*4520*/  SEL R5, RZ, 0x1, !P1 ;  /* 0x00000001ff057807 */ /* 0x000fe40004800000 */
[----:B------:R-:W-:Y:S01]  /*4530*/  PRMT R4, RZ, 0x7610, R4 ;  /* 0x00007610ff047816 */ /* 0x000fe20000000004 */
[----:B------:R-:W-:Y:S01]  /*4540*/  IMAD R8, R7, -0x9, R8 ;  /* 0xfffffff707087824 */ /* 0x000fe200078e0208 */
[----:B------:R-:W-:-:S04]  /*4550*/  LOP3.LUT R0, R0, R5, RZ, 0x3c, !PT ;  /* 0x0000000500007212 */ /* 0x000fc800078e3cff */
[----:B------:R-:W-:Y:S02]  /*4560*/  @P3 LOP3.LUT R0, R0, 0x1, R7, 0x78, !PT ;  /* 0x0000000100003812 */ /* 0x000fe400078e7807 */
[----:B--2---:R-:W-:-:S04]  /*4570*/  IADD3 R18, P4, R18, R10, RZ ;  /* 0x0000000a12127210 */ /* 0x004fc80007f9e0ff */
[----:B------:R-:W-:Y:S01]  /*4580*/  ISETP.GE.U32.AND P1, PT, R18, UR6, PT ;  /* 0x0000000612007c0c */ /* 0x000fe2000bf26070 */
[----:B------:R-:W-:-:S05]  /*4590*/  IMAD.X R2, R2, 0x1, R23, P4 ;  /* 0x0000000102027824 */ /* 0x000fca00020e0617 */
[----:B------:R-:W-:-:S13]  /*45a0*/  ISETP.GE.U32.AND.EX P1, PT, R2, UR7, PT, P1 ;  /* 0x0000000702007c0c */ /* 0x000fda000bf26110 */
[----:B0-----:R-:W-:Y:S05]  /*45b0*/  @P1 BRA `(.L_x_77) ;  /* 0x0000000400581947 */ /* 0x001fea0003800000 */
[----:B------:R-:W0:Y:S01]  /*45c0*/  S2R R11, SR_CTAID.X ;  /* 0x00000000000b7919 */ /* 0x000e220000002500 */
[----:B------:R-:W-:Y:S01]  /*45d0*/  ULDC.64 UR6, c[0x0][0x628] ;  /* 0x00018a0000067ab9 */ /* 0x000fe20000000a00 */
[----:B------:R-:W1:Y:S01]  /*45e0*/  LDC R12, c[0x0][0x144] ;  /* 0x00005100ff0c7b82 */ /* 0x000e620000000800 */
[----:B------:R-:W-:Y:S01]  /*45f0*/  ISETP.NE.U32.AND P1, PT, RZ, UR6, PT ;  /* 0x00000006ff007c0c */ /* 0x000fe2000bf25070 */
[----:B------:R-:W2:Y:S01]  /*4600*/  S2R R10, SR_CTAID.Y ;  /* 0x00000000000a7919 */ /* 0x000ea20000002600 */
[----:B------:R-:W-:Y:S01]  /*4610*/  ULDC UR8, c[0x0][0x150] ;  /* 0x0000540000087ab9 */ /* 0x000fe20000000800 */
[----:B------:R-:W-:Y:S01]  /*4620*/  ULDC UR9, c[0x0][0x630] ;  /* 0x00018c0000097ab9 */ /* 0x000fe20000000800 */
[----:B------:R-:W-:Y:S01]  /*4630*/  ISETP.NE.AND.EX P1, PT, RZ, UR7, PT, P1 ;  /* 0x00000007ff007c0c */ /* 0x000fe2000bf25310 */
[----:B------:R-:W-:Y:S01]  /*4640*/  IMAD.MOV.U32 R4, RZ, RZ, R18 ;  /* 0x000000ffff047224 */ /* 0x000fe200078e0012 */
[----:B0-----:R-:W-:-:S05]  /*4650*/  I2FP.F32.U32 R5, R11 ;  /* 0x0000000b00057245 */ /* 0x001fca0000201000 */
[----:B------:R-:W-:Y:S01]  /*4660*/  FMUL R14, R5, UR8 ;  /* 0x00000008050e7c20 */ /* 0x000fe20008400000 */
[----:B------:R-:W-:-:S05]  /*4670*/  IMAD.MOV.U32 R5, RZ, RZ, R2 ;  /* 0x000000ffff057224 */ /* 0x000fca00078e0002 */
[----:B--2---:R-:W-:Y:S05]  /*4680*/  @!P1 BRA `(.L_x_78) ;  /* 0x0000000000289947 */ /* 0x004fea0003800000 */
[----:B------:R-:W-:Y:S02]  /*4690*/  ULDC UR8, c[0x0][0x634] ;  /* 0x00018d0000087ab9 */ /* 0x000fe40000000800 */
[----:B------:R-:W-:-:S05]  /*46a0*/  IADD3 R5, P1, R18, UR8, RZ ;  /* 0x0000000812057c10 */ /* 0x000fca000ff3e0ff */
[----:B------:R-:W-:-:S04]  /*46b0*/  IMAD.X R13, RZ, RZ, R2, P1 ;  /* 0x000000ffff0d7224 */ /* 0x000fc800008e0602 */
[----:B------:R-:W-:-:S04]  /*46c0*/  IMAD.WIDE.U32 R6, R13, UR6, RZ ;  /* 0x000000060d067c25 */ /* 0x000fc8000f8e00ff */
[----:B------:R-:W-:-:S04]  /*46d0*/  IMAD.WIDE.U32 R6, P1, R5, UR7, R6 ;  /* 0x0000000705067c25 */ /* 0x000fc8000f820006 */
[----:B------:R-:W-:-:S04]  /*46e0*/  IMAD.WIDE.U32 R4, R5, UR6, RZ ;  /* 0x0000000605047c25 */ /* 0x000fc8000f8e00ff */
[----:B------:R-:W-:Y:S01]  /*46f0*/  IMAD.MOV.U32 R4, RZ, RZ, R7 ;  /* 0x000000ffff047224 */ /* 0x000fe200078e0007 */
[----:B------:R-:W-:Y:S01]  /*4700*/  IADD3 RZ, P3, R5, R6, RZ ;  /* 0x0000000605ff7210 */ /* 0x000fe20007f7e0ff */
[----:B------:R-:W-:-:S04]  /*4710*/  IMAD.X R5, RZ, RZ, RZ, P1 ;  /* 0x000000ffff057224 */ /* 0x000fc800008e06ff */
[----:B------:R-:W-:-:S08]  /*4720*/  IMAD.WIDE.U32.X R4, R13, UR7, R4, P3 ;  /* 0x000000070d047c25 */ /* 0x000fd000098e0404 */
.L_x_78:
[--C-:B------:R-:W-:Y:S01]  /*4730*/  SHF.R.U64 R17, R4, UR9, R5.reuse ;  /* 0x0000000904117c19 */ /* 0x100fe20008001205 */
[----:B------:R-:W0:Y:S01]  /*4740*/  F2I.U32.TRUNC.NTZ R14, R14 ;  /* 0x0000000e000e7305 */ /* 0x000e22000020f000 */
[----:B------:R-:W-:Y:S01]  /*4750*/  SHF.R.U32.HI R4, RZ, UR9, R5 ;  /* 0x00000009ff047c19 */ /* 0x000fe20008011605 */
[----:B------:R-:W-:Y:S01]  /*4760*/  ULDC.64 UR6, c[0x0][0x620] ;  /* 0x0001880000067ab9 */ /* 0x000fe20000000a00 */
[----:B------:R-:W-:Y:S01]  /*4770*/  IADD3 R7, P1, RZ, -R17, RZ ;  /* 0x80000011ff077210 */ /* 0x000fe20007f3e0ff */
[----:B------:R-:W-:Y:S01]  /*4780*/  IMAD.MOV.U32 R5, RZ, RZ, R2 ;  /* 0x000000ffff057224 */ /* 0x000fe200078e0002 */
[----:B------:R-:W-:Y:S01]  /*4790*/  ULDC.64 UR8, c[0x0][0x640] ;  /* 0x0001900000087ab9 */ /* 0x000fe20000000a00 */
[----:B------:R-:W2:Y:S02]  /*47a0*/  LDC R15, c[0x0][0x148] ;  /* 0x00005200ff0f7b82 */ /* 0x000ea40000000800 */
[----:B------:R-:W-:Y:S01]  /*47b0*/  IMAD.X R4, RZ, RZ, ~R4, P1 ;  /* 0x000000ffff047224 */ /* 0x000fe200008e0e04 */
[----:B------:R-:W-:-:S03]  /*47c0*/  ISETP.NE.U32.AND P1, PT, RZ, UR8, PT ;  /* 0x00000008ff007c0c */ /* 0x000fc6000bf25070 */
[----:B------:R-:W-:Y:S01]  /*47d0*/  IMAD R6, R4, UR6, RZ ;  /* 0x0000000604067c24 */ /* 0x000fe2000f8e02ff */
[----:B------:R-:W-:Y:S01]  /*47e0*/  ISETP.NE.AND.EX P1, PT, RZ, UR9, PT, P1 ;  /* 0x00000009ff007c0c */ /* 0x000fe2000bf25310 */
[----:B------:R-:W-:-:S04]  /*47f0*/  IMAD.MOV.U32 R4, RZ, RZ, R18 ;  /* 0x000000ffff047224 */ /* 0x000fc800078e0012 */
[----:B------:R-:W-:Y:S01]  /*4800*/  IMAD.WIDE.U32 R4, R7, UR6, R4 ;  /* 0x0000000607047c25 */ /* 0x000fe2000f8e0004 */
[----:B------:R-:W-:-:S03]  /*4810*/  ULDC UR6, c[0x0][0x618] ;  /* 0x0001860000067ab9 */ /* 0x000fc60000000800 */
[----:B------:R-:W-:Y:S01]  /*4820*/  IMAD R7, R7, UR7, R6 ;  /* 0x0000000707077c24 */ /* 0x000fe2000f8e0206 */
[----:B------:R-:W-:Y:S01]  /*4830*/  ULDC UR7, c[0x0][0x154] ;  /* 0x0000550000077ab9 */ /* 0x000fe20000000800 */
[----:B0-----:R-:W-:Y:S02]  /*4840*/  IMAD.MOV R6, RZ, RZ, -R14 ;  /* 0x000000ffff067224 */ /* 0x001fe400078e0a0e */
[----:B------:R-:W-:Y:S02]  /*4850*/  IMAD.IADD R5, R5, 0x1, R7 ;  /* 0x0000000105057824 */ /* 0x000fe400078e0207 */
[----:B-1----:R-:W-:Y:S01]  /*4860*/  IMAD R11, R12, R6, R11 ;  /* 0x000000060c0b7224 */ /* 0x002fe200078e020b */
[----:B------:R-:W-:Y:S02]  /*4870*/  I2FP.F32.U32 R6, R10 ;  /* 0x0000000a00067245 */ /* 0x000fe40000201000 */
[--C-:B------:R-:W-:Y:S02]  /*4880*/  SHF.R.U64 R12, R4, UR6, R5.reuse ;  /* 0x00000006040c7c19 */ /* 0x100fe40008001205 */
[----:B------:R-:W-:Y:S01]  /*4890*/  SHF.R.U32.HI R5, RZ, UR6, R5 ;  /* 0x00000006ff057c19 */ /* 0x000fe20008011605 */
[----:B------:R-:W-:Y:S01]  /*48a0*/  FMUL R6, R6, UR7 ;  /* 0x0000000706067c20 */ /* 0x000fe20008400000 */
[----:B------:R-:W-:-:S02]  /*48b0*/  ULDC UR6, c[0x0][0x608] ;  /* 0x0001820000067ab9 */ /* 0x000fc40000000800 */
[--C-:B------:R-:W-:Y:S01]  /*48c0*/  SHF.R.U64 R14, R12, UR6, R5.reuse ;  /* 0x000000060c0e7c19 */ /* 0x100fe20008001205 */
[----:B------:R0:W1:Y:S01]  /*48d0*/  F2I.U32.TRUNC.NTZ R20, R6 ;  /* 0x0000000600147305 */ /* 0x000062000020f000 */
[----:B------:R-:W-:Y:S01]  /*48e0*/  SHF.R.U32.HI R5, RZ, UR6, R5 ;  /* 0x00000006ff057c19 */ /* 0x000fe20008011605 */
[----:B------:R-:W-:-:S03]  /*48f0*/  ULDC UR6, c[0x0][0x658] ;  /* 0x0001960000067ab9 */ /* 0x000fc60000000800 */
[--C-:B------:R-:W-:Y:S02]  /*4900*/  SHF.R.U64 R13, R14, UR6, R5.reuse ;  /* 0x000000060e0d7c19 */ /* 0x100fe40008001205 */
[----:B------:R-:W-:-:S03]  /*4910*/  SHF.R.U32.HI R19, RZ, UR6, R5 ;  /* 0x00000006ff137c19 */ /* 0x000fc60008011605 */
[----:B------:R-:W-:Y:S02]  /*4920*/  IMAD.MOV.U32 R4, RZ, RZ, R13 ;  /* 0x000000ffff047224 */ /* 0x000fe400078e000d */
[----:B------:R-:W-:Y:S01]  /*4930*/  IMAD.MOV.U32 R5, RZ, RZ, R19 ;  /* 0x000000ffff057224 */ /* 0x000fe200078e0013 */
[----:B0-----:R-:W-:Y:S06]  /*4940*/  @!P1 BRA `(.L_x_79) ;  /* 0x0000000000289947 */ /* 0x001fec0003800000 */
        /* <DEDUP_REMOVED lines=10> */
.L_x_79:
[----:B------:R-:W0:Y:S01]  /*49f0*/  LDC R6, c[0x0][0x65c] ;  /* 0x00019700ff067b82 */ /* 0x000e220000000800 */
[----:B------:R-:W-:Y:S01]  /*4a00*/  ULDC UR6, c[0x0][0x648] ;  /* 0x0001920000067ab9 */ /* 0x000fe20000000800 */
[----:B------:R-:W-:Y:S01]  /*4a10*/  LOP3.LUT R14, R14, UR5, RZ, 0xc0, !PT ;  /* 0x000000050e0e7c12 */ /* 0x000fe2000f8ec0ff */
[----:B-1----:R-:W-:Y:S01]  /*4a20*/  IMAD.MOV R20, RZ, RZ, -R20 ;  /* 0x000000ffff147224 */ /* 0x002fe200078e0a14 */
[----:B------:R-:W-:Y:S01]  /*4a30*/  SHF.R.U64 R5, R4, UR6, R5 ;  /* 0x0000000604057c19 */ /* 0x000fe20008001205 */
[----:B------:R-:W-:Y:S01]  /*4a40*/  ULDC UR6, c[0x0][0x638] ;  /* 0x00018e0000067ab9 */ /* 0x000fe20000000800 */
[----:B------:R-:W-:-:S03]  /*4a50*/  ULDC UR7, c[0x0][0x610] ;  /* 0x0001840000077ab9 */ /* 0x000fc60000000800 */
[----:B------:R-:W-:Y:S02]  /*4a60*/  IMAD.MOV R4, RZ, RZ, -R5 ;  /* 0x000000ffff047224 */ /* 0x000fe400078e0a05 */
[----:B------:R-:W-:Y:S02]  /*4a70*/  IMAD R14, R5, UR13, R14 ;  /* 0x0000000d050e7c24 */ /* 0x000fe4000f8e020e */
[----:B------:R-:W-:Y:S01]  /*4a80*/  IMAD R13, R4, UR6, R13 ;  /* 0x00000006040d7c24 */ /* 0x000fe2000f8e020d */
[----:B------:R-:W-:Y:S01]  /*4a90*/  ULDC UR6, c[0x0][0x600] ;  /* 0x0001800000067ab9 */ /* 0x000fe20000000800 */
[----:B------:R-:W-:Y:S01]  /*4aa0*/  IMAD.MOV.U32 R4, RZ, RZ, 0x1 ;  /* 0x00000001ff047424 */ /* 0x000fe200078e00ff */
[----:B0-----:R-:W-:Y:S02]  /*4ab0*/  ISETP.NE.AND P1, PT, R6, 0x1, PT ;  /* 0x000000010600780c */ /* 0x001fe40003f25270 */
[----:B------:R-:W-:-:S05]  /*4ac0*/  LOP3.LUT R6, R12, UR4, RZ, 0xc0, !PT ;  /* 0x000000040c067c12 */ /* 0x000fca000f8ec0ff */
[----:B------:R-:W-:-:S06]  /*4ad0*/  IMAD R6, R13, UR6, R6 ;  /* 0x000000060d067c24 */ /* 0x000fcc000f8e0206 */
[----:B--2---:R-:W-:-:S04]  /*4ae0*/  @P1 IMAD R11, R15, R20, R10 ;  /* 0x000000140f0b1224 */ /* 0x004fc800078e020a */
[----:B------:R-:W-:-:S05]  /*4af0*/  IMAD R11, R14, UR7, R11 ;  /* 0x000000070e0b7c24 */ /* 0x000fca000f8e020b */
[----:B------:R-:W-:Y:S02]  /*4b00*/  SEL R22, R6, R11, !P1 ;  /* 0x0000000b06167207 */ /* 0x000fe40004800000 */
[----:B------:R-:W-:-:S07]  /*4b10*/  SEL R19, R11, R6, !P1 ;  /* 0x000000060b137207 */ /* 0x000fce0004800000 */
.L_x_77:
[----:B------:R-:W-:Y:S05]  /*4b20*/  BSYNC B1 ;  /* 0x0000000000017941 */ /* 0x000fea0003800000 */
.L_x_76:
[----:B------:R-:W-:-:S13]  /*4b30*/  LOP3.LUT P1, RZ, R4, 0xff, RZ, 0xc0, !PT ;  /* 0x000000ff04ff7812 */ /* 0x000fda000782c0ff */
[----:B------:R-:W-:Y:S05]  /*4b40*/  @P1 BRA `(.L_x_80) ;  /* 0xfffffff400041947 */ /* 0x000fea000383ffff */
[----:B------:R-:W-:Y:S05]  /*4b50*/  BSYNC B0 ;  /* 0x0000000000007941 */ /* 0x000fea0003800000 */
.L_x_68:
[----:B------:R-:W-:-:S03]  /*4b60*/  UMOV UR6, 0xffffffff ;  /* 0xffffffff00067882 */ /* 0x000fc60000000000 */
[----:B------:R-:W-:Y:S05]  /*4b70*/  BRA.DIV UR6, `(.L_x_81) ;  /* 0x0000000606f47947 */ /* 0x000fea000b800000 */
[----:B------:R-:W-:-:S13]  /*4b80*/  ELECT P6, URZ, PT ;  /* 0x00000000003f782f */ /* 0x000fda00038c0000 */
.L_x_102:
[----:B------:R-:W-:Y:S04]  /*4b90*/  BSSY B0, `(.L_x_82) ;  /* 0x0000058000007945 */ /* 0x000fe80003800000 */
[----:B------:R-:W-:Y:S05]  /*4ba0*/  @!P6 BRA `(.L_x_83) ;  /* 0x000000040058e947 */ /* 0x000fea0003800000 */
[----:B------:R-:W-:-:S04]  /*4bb0*/  LOP3.LUT R16, R16, 0x2, RZ, 0xfc, !PT ;  /* 0x0000000210107812 */ /* 0x000fc800078efcff */
[----:B------:R-:W-:-:S13]  /*4bc0*/  ISETP.NE.AND P0, PT, R16, 0x3, PT ;  /* 0x000000031000780c */ /* 0x000fda0003f05270 */
[----:B------:R-:W-:Y:S05]  /*4bd0*/  @!P0 BRA `(.L_x_84) ;  /* 0x0000000000048947 */ /* 0x000fea0003800000 */
[----:B------:R-:W-:Y:S01]  /*4be0*/  BPT.TRAP 0x1 ;  /* 0x000000040000795c */ /* 0x000fe20000300000 */
.L_x_84:
[----:B------:R-:W0:Y:S01]  /*4bf0*/  S2R R3, SR_CgaCtaId ;  /* 0x0000000000037919 */ /* 0x000e220000008800 */
[----:B------:R-:W-:-:S04]  /*4c00*/  MOV R2, 0x400 ;  /* 0x0000040000027802 */ /* 0x000fc80000000f00 */
[----:B0-----:R-:W-:Y:S02]  /*4c10*/  LEA R3, R3, R2, 0x18 ;  /* 0x0000000203037211 */ /* 0x001fe400078ec0ff */
[----:B------:R-:W-:-:S03]  /*4c20*/  SHF.L.U32 R2, R0, 0x1f, RZ ;  /* 0x0000001f00027819 */ /* 0x000fc600000006ff */
[----:B------:R-:W-:-:S04]  /*4c30*/  VIADD R3, R3, 0x48 ;  /* 0x0000004803037836 */ /* 0x000fc80000000000 */
[C---:B------:R-:W-:Y:S02]  /*4c40*/  IMAD R7, R8.reuse, 0x8, R3 ;  /* 0x0000000808077824 */ /* 0x040fe400078e0203 */
[----:B------:R-:W-:Y:S02]  /*4c50*/  VIADD R8, R8, 0x1 ;  /* 0x0000000108087836 */ /* 0x000fe40000000000 */
[----:B------:R-:W0:Y:S03]  /*4c60*/  SYNCS.PHASECHK.TRANS64.TRYWAIT P0, [R7+URZ], R2 ;  /* 0x00000002070075a7 */ /* 0x000e26000800017f */
[----:B------:R-:W-:-:S04]  /*4c70*/  ISETP.NE.AND P1, PT, R8, 0x9, PT ;  /* 0x000000090800780c */ /* 0x000fc80003f25270 */
[----:B------:R-:W-:Y:S02]  /*4c80*/  SEL R5, RZ, 0x1, P1 ;  /* 0x00000001ff057807 */ /* 0x000fe40000800000 */
[----:B------:R-:W-:Y:S02]  /*4c90*/  SEL R8, R8, RZ, P1 ;  /* 0x000000ff08087207 */ /* 0x000fe40000800000 */
[----:B------:R-:W-:-:S03]  /*4ca0*/  LOP3.LUT R5, R0, R5, RZ, 0x3c, !PT ;  /* 0x0000000500057212 */ /* 0x000fc600078e3cff */
[----:B------:R-:W-:Y:S01]  /*4cb0*/  IMAD R9, R8, 0x8, R3 ;  /* 0x0000000808097824 */ /* 0x000fe200078e0203 */
[----:B------:R-:W-:Y:S01]  /*4cc0*/  SHF.L.U32 R4, R5, 0x1f, RZ ;  /* 0x0000001f05047819 */ /* 0x000fe200000006ff */
[----:B0-----:R-:W-:Y:S06]  /*4cd0*/  @!P0 BRA `(.L_x_85) ;  /* 0x0000000400bc8947 */ /* 0x001fec0003800000 */
.L_x_103:
[----:B------:R-:W1:Y:S01]  /*4ce0*/  SYNCS.PHASECHK.TRANS64.TRYWAIT P0, [R9+URZ], R4 ;  /* 0x00000004090075a7 */ /* 0x000e62000800017f */
[----:B------:R-:W-:-:S05]  /*4cf0*/  VIADD R0, R8, 0x1 ;  /* 0x0000000108007836 */ /* 0x000fca0000000000 */
[----:B------:R-:W-:-:S04]  /*4d00*/  ISETP.NE.AND P1, PT, R0, 0x9, PT ;  /* 0x000000090000780c */ /* 0x000fc80003f25270 */
[----:B0-----:R-:W-:Y:S02]  /*4d10*/  SEL R2, RZ, 0x1, P1 ;  /* 0x00000001ff027807 */ /* 0x001fe40000800000 */
[----:B------:R-:W-:Y:S02]  /*4d20*/  SEL R0, R0, RZ, P1 ;  /* 0x000000ff00007207 */ /* 0x000fe40000800000 */
[----:B------:R-:W-:-:S03]  /*4d30*/  LOP3.LUT R7, R5, R2, RZ, 0x3c, !PT ;  /* 0x0000000205077212 */ /* 0x000fc600078e3cff */
[----:B------:R-:W-:Y:S01]  /*4d40*/  IMAD R6, R0, 0x8, R3 ;  /* 0x0000000800067824 */ /* 0x000fe200078e0203 */
[----:B------:R-:W-:Y:S01]  /*4d50*/  SHF.L.U32 R5, R7, 0x1f, RZ ;  /* 0x0000001f07057819 */ /* 0x000fe200000006ff */
[----:B-1----:R-:W-:Y:S06]  /*4d60*/  @!P0 BRA `(.L_x_86) ;  /* 0x0000000400ac8947 */ /* 0x002fec0003800000 */
.L_x_104:
[----:B------:R-:W1:Y:S01]  /*4d70*/  SYNCS.PHASECHK.TRANS64.TRYWAIT P0, [R6+URZ], R5 ;  /* 0x00000005060075a7 */ /* 0x000e62000800017f */
[----:B------:R-:W-:-:S05]  /*4d80*/  VIADD R0, R0, 0x1 ;  /* 0x0000000100007836 */ /* 0x000fca0000000000 */
[----:B------:R-:W-:-:S04]  /*4d90*/  ISETP.NE.AND P1, PT, R0, 0x9, PT ;  /* 0x000000090000780c */ /* 0x000fc80003f25270 */
[----:B------:R-:W-:Y:S02]  /*4da0*/  SEL R2, RZ, 0x1, P1 ;  /* 0x00000001ff027807 */ /* 0x000fe40000800000 */
[----:B------:R-:W-:Y:S02]  /*4db0*/  SEL R0, R0, RZ, P1 ;  /* 0x000000ff00007207 */ /* 0x000fe40000800000 */
[----:B------:R-:W-:-:S03]  /*4dc0*/  LOP3.LUT R7, R7, R2, RZ, 0x3c, !PT ;  /* 0x0000000207077212 */ /* 0x000fc600078e3cff */
[----:B0-----:R-:W-:Y:S01]  /*4dd0*/  IMAD R9, R0, 0x8, R3 ;  /* 0x0000000800097824 */ /* 0x001fe200078e0203 */
[----:B------:R-:W-:Y:S01]  /*4de0*/  SHF.L.U32 R4, R7, 0x1f, RZ ;  /* 0x0000001f07047819 */ /* 0x000fe200000006ff */
[----:B-1----:R-:W-:Y:S06]  /*4df0*/  @!P0 BRA `(.L_x_87) ;  /* 0x00000004009c8947 */ /* 0x002fec0003800000 */
.L_x_105:
        /* <DEDUP_REMOVED lines=9> */
.L_x_106:
        /* <DEDUP_REMOVED lines=9> */
.L_x_107:
        /* <DEDUP_REMOVED lines=9> */
.L_x_108:
        /* <DEDUP_REMOVED lines=9> */
.L_x_109:
[----:B------:R-:W1:Y:S01]  /*5040*/  SYNCS.PHASECHK.TRANS64.TRYWAIT P0, [R9+URZ], R4 ;  /* 0x00000004090075a7 */ /* 0x000e62000800017f */
[----:B------:R-:W-:-:S05]  /*5050*/  VIADD R0, R0, 0x1 ;  /* 0x0000000100007836 */ /* 0x000fca0000000000 */
[----:B------:R-:W-:-:S04]  /*5060*/  ISETP.NE.AND P1, PT, R0, 0x9, PT ;  /* 0x000000090000780c */ /* 0x000fc80003f25270 */
[----:B------:R-:W-:Y:S02]  /*5070*/  SEL R2, RZ, 0x1, P1 ;  /* 0x00000001ff027807 */ /* 0x000fe40000800000 */
[----:B------:R-:W-:Y:S02]  /*5080*/  SEL R0, R0, RZ, P1 ;  /* 0x000000ff00007207 */ /* 0x000fe40000800000 */
[----:B------:R-:W-:Y:S01]  /*5090*/  LOP3.LUT R2, R7, R2, RZ, 0x3c, !PT ;  /* 0x0000000207027212 */ /* 0x000fe200078e3cff */
[----:B-1----:R-:W-:Y:S06]  /*50a0*/  @!P0 BRA `(.L_x_92) ;  /* 0x0000000400548947 */ /* 0x002fec0003800000 */
.L_x_110:
[----:B------:R-:W-:Y:S01]  /*50b0*/  IMAD R3, R0, 0x8, R3 ;  /* 0x0000000800037824 */ /* 0x000fe200078e0203 */
[----:B------:R-:W-:-:S07]  /*50c0*/  SHF.L.U32 R0, R2, 0x1f, RZ ;  /* 0x0000001f02007819 */ /* 0x000fce00000006ff */
.L_x_93:
[----:B--2---:R2:W3:Y:S02]  /*50d0*/  SYNCS.PHASECHK.TRANS64.TRYWAIT P0, [R3+URZ], R0 ;  /* 0x00000000030075a7 */ /* 0x0044e4000800017f */
[----:B---3--:R-:W-:Y:S05]  /*50e0*/  @!P0 NANOSLEEP.SYNCS 0x989680 ;  /* 0x009896800000895d */ /* 0x008fea0003900000 */
[----:B------:R-:W3:Y:S02]  /*50f0*/  @!P0 SYNCS.PHASECHK.TRANS64 P0, [R3+URZ], R0 ;  /* 0x00000000030085a7 */ /* 0x000ee4000800007f */
[----:B---3--:R-:W-:Y:S05]  /*5100*/  @!P0 BRA `(.L_x_93) ;  /* 0xfffffffc00f08947 */ /* 0x008fea000383ffff */
.L_x_83:
[----:B------:R-:W-:Y:S05]  /*5110*/  BSYNC B0 ;  /* 0x0000000000007941 */ /* 0x000fea0003800000 */
.L_x_82:
[----:B------:R-:W-:Y:S05]  /*5120*/  EXIT ;  /* 0x000000000000794d */ /* 0x000fea0003800000 */
.L_x_16:
[----:B-1----:R1:W2:Y:S02]  /*5130*/  SYNCS.PHASECHK.TRANS64.TRYWAIT P0, [R47+URZ], R0 ;  /* 0x000000002f0075a7 */ /* 0x0022a4000800017f */
[----:B--2---:R-:W-:Y:S05]  /*5140*/  @!P0 NANOSLEEP.SYNCS 0x989680 ;  /* 0x009896800000895d */ /* 0x004fea0003900000 */
[----:B------:R-:W2:Y:S02]  /*5150*/  @!P0 SYNCS.PHASECHK.TRANS64 P0, [R47+URZ], R0 ;  /* 0x000000002f0085a7 */ /* 0x000ea4000800007f */
[----:B--2---:R-:W-:Y:S05]  /*5160*/  @!P0 BRA `(.L_x_16) ;  /* 0xfffffffc00f08947 */ /* 0x004fea000383ffff */
[----:B------:R-:W-:Y:S05]  /*5170*/  BRA `(.L_x_94) ;  /* 0xffffffc400147947 */ /* 0x000fea000383ffff */
.L_x_21:
[----:B--2---:R2:W3:Y:S02]  /*5180*/  SYNCS.PHASECHK.TRANS64.TRYWAIT P1, [R3+URZ], R0 ;  /* 0x00000000030075a7 */ /* 0x0044e4000802017f */
[----:B---3--:R-:W-:Y:S05]  /*5190*/  @!P1 NANOSLEEP.SYNCS 0x989680 ;  /* 0x009896800000995d */ /* 0x008fea0003900000 */
[----:B------:R-:W3:Y:S02]  /*51a0*/  @!P1 SYNCS.PHASECHK.TRANS64 P1, [R3+URZ], R0 ;  /* 0x00000000030095a7 */ /* 0x000ee4000802007f */
[----:B---3--:R-:W-:Y:S05]  /*51b0*/  @!P1 BRA `(.L_x_21) ;  /* 0xfffffffc00f09947 */ /* 0x008fea000383ffff */
[----:B------:R-:W-:Y:S05]  /*51c0*/  BRA `(.L_x_20) ;  /* 0xffffffc400787947 */ /* 0x000fea000383ffff */
.L_x_26:
[----:B--2---:R-:W-:-:S04]  /*51d0*/  IMAD.U32 R4, RZ, RZ, UR4 ;  /* 0x00000004ff047e24 */ /* 0x004fc8000f8e00ff */
[----:B------:R2:W3:Y:S03]  /*51e0*/  SYNCS.PHASECHK.TRANS64.TRYWAIT P1, [R4+URZ], R3 ;  /* 0x00000003040075a7 */ /* 0x0004e6000802017f */
[----:B---3--:R-:W-:Y:S05]  /*51f0*/  @!P1 NANOSLEEP.SYNCS 0x989680 ;  /* 0x009896800000995d */ /* 0x008fea0003900000 */
[----:B------:R-:W3:Y:S02]  /*5200*/  @!P1 SYNCS.PHASECHK.TRANS64 P1, [R4+URZ], R3 ;  /* 0x00000003040095a7 */ /* 0x000ee4000802007f */
[----:B---3--:R-:W-:Y:S05]  /*5210*/  @!P1 BRA `(.L_x_26) ;  /* 0xfffffffc00ec9947 */ /* 0x008fea000383ffff */
[----:B------:R-:W-:Y:S05]  /*5220*/  BRA `(.L_x_25) ;  /* 0xffffffc800a07947 */ /* 0x000fea000383ffff */
.L_x_32:
[----:B---3--:R3:W4:Y:S02]  /*5230*/  SYNCS.PHASECHK.TRANS64.TRYWAIT P0, [R47+URZ+0x10], R0 ;  /* 0x000010002f0075a7 */ /* 0x008724000800017f */
[----:B----4-:R-:W-:Y:S05]  /*5240*/  @!P0 NANOSLEEP.SYNCS 0x989680 ;  /* 0x009896800000895d */ /* 0x010fea0003900000 */
[----:B------:R-:W4:Y:S02]  /*5250*/  @!P0 SYNCS.PHASECHK.TRANS64 P0, [R47+URZ+0x10], R0 ;  /* 0x000010002f0085a7 */ /* 0x000f24000800007f */
[----:B----4-:R-:W-:Y:S05]  /*5260*/  @!P0 BRA `(.L_x_32) ;  /* 0xfffffffc00f08947 */ /* 0x010fea000383ffff */
[----:B------:R-:W-:Y:S05]  /*5270*/  BRA `(.L_x_95) ;  /* 0xffffffd000487947 */ /* 0x000fea000383ffff */
.L_x_69:
[----:B------:R-:W-:Y:S01]  /*5280*/  BSSY B1, `(.L_x_96) ;  /* 0x0000006000017945 */ /* 0x000fe20003800000 */
[----:B------:R-:W-:-:S07]  /*5290*/  IMAD.MOV.U32 R15, RZ, RZ, -0x1 ;  /* 0xffffffffff0f7424 */ /* 0x000fce00078e00ff */
[----:B-----5:R-:W-:Y:S05]  /*52a0*/  WARPSYNC.COLLECTIVE R15, `(.L_x_97) ;  /* 0x000000000f0c7348 */ /* 0x020fea0003c00000 */
[----:B------:R-:W-:Y:S02]  /*52b0*/  ELECT P6, UR62, PT ;  /* 0x00000000003e782f */ /* 0x000fe400038c0000 */
[----:B------:R-:W-:Y:S01]  /*52c0*/  MOV R14, UR62 ;  /* 0x0000003e000e7c02 */ /* 0x000fe20008000f00 */
[----:B-----5:R-:W-:Y:S10]  /*52d0*/  ENDCOLLECTIVE ;  /* 0x000000000000791b */ /* 0x020ff40003800000 */
.L_x_97:
[----:B------:R-:W-:Y:S05]  /*52e0*/  BSYNC B1 ;  /* 0x0000000000017941 */ /* 0x000fea0003800000 */
.L_x_96:
[----:B------:R-:W-:Y:S05]  /*52f0*/  BRA `(.L_x_98) ;  /* 0xffffffec00247947 */ /* 0x000fea000383ffff */
.L_x_72:
[----:B-1----:R1:W2:Y:S02]  /*5300*/  SYNCS.PHASECHK.TRANS64.TRYWAIT P1, [R11+URZ+0x48], R6 ;  /* 0x000048060b0075a7 */ /* 0x0022a4000802017f */
[----:B--2---:R-:W-:Y:S05]  /*5310*/  @!P1 NANOSLEEP.SYNCS 0x989680 ;  /* 0x009896800000995d */ /* 0x004fea0003900000 */
[----:B------:R-:W2:Y:S02]  /*5320*/  @!P1 SYNCS.PHASECHK.TRANS64 P1, [R11+URZ+0x48], R6 ;  /* 0x000048060b0095a7 */ /* 0x000ea4000802007f */
[----:B--2---:R-:W-:Y:S05]  /*5330*/  @!P1 BRA `(.L_x_72) ;  /* 0xfffffffc00f09947 */ /* 0x004fea000383ffff */
[----:B------:R-:W-:Y:S05]  /*5340*/  BRA `(.L_x_99) ;  /* 0xffffffec00587947 */ /* 0x000fea000383ffff */
.L_x_81:
[----:B------:R-:W-:Y:S01]  /*5350*/  BSSY B0, `(.L_x_100) ;  /* 0x0000006000007945 */ /* 0x000fe20003800000 */
[----:B------:R-:W-:-:S07]  /*5360*/  IMAD.MOV.U32 R15, RZ, RZ, -0x1 ;  /* 0xffffffffff0f7424 */ /* 0x000fce00078e00ff */
[----:B-----5:R-:W-:Y:S05]  /*5370*/  WARPSYNC.COLLECTIVE R15, `(.L_x_101) ;  /* 0x000000000f0c7348 */ /* 0x020fea0003c00000 */
[----:B------:R-:W-:Y:S02]  /*5380*/  ELECT P6, UR62, PT ;  /* 0x00000000003e782f */ /* 0x000fe400038c0000 */
[----:B------:R-:W-:Y:S01]  /*5390*/  MOV R14, UR62 ;  /* 0x0000003e000e7c02 */ /* 0x000fe20008000f00 */
[----:B-----5:R-:W-:Y:S10]  /*53a0*/  ENDCOLLECTIVE ;  /* 0x000000000000791b */ /* 0x020ff40003800000 */
.L_x_101:
[----:B------:R-:W-:Y:S05]  /*53b0*/  BSYNC B0 ;  /* 0x0000000000007941 */ /* 0x000fea0003800000 */
.L_x_100:
[----:B------:R-:W-:Y:S05]  /*53c0*/  BRA `(.L_x_102) ;  /* 0xfffffff400f07947 */ /* 0x000fea000383ffff */
.L_x_85:
[----:B0-----:R0:W1:Y:S02]  /*53d0*/  SYNCS.PHASECHK.TRANS64.TRYWAIT P0, [R7+URZ], R2 ;  /* 0x00000002070075a7 */ /* 0x001064000800017f */
[----:B-1----:R-:W-:Y:S05]  /*53e0*/  @!P0 NANOSLEEP.SYNCS 0x989680 ;  /* 0x009896800000895d */ /* 0x002fea0003900000 */
[----:B------:R-:W1:Y:S02]  /*53f0*/  @!P0 SYNCS.PHASECHK.TRANS64 P0, [R7+URZ], R2 ;  /* 0x00000002070085a7 */ /* 0x000e64000800007f */
[----:B-1----:R-:W-:Y:S05]  /*5400*/  @!P0 BRA `(.L_x_85) ;  /* 0xfffffffc00f08947 */ /* 0x002fea000383ffff */
[----:B------:R-:W-:Y:S05]  /*5410*/  BRA `(.L_x_103) ;  /* 0xfffffff800307947 */ /* 0x000fea000383ffff */
.L_x_86:
[----:B0-----:R0:W1:Y:S02]  /*5420*/  SYNCS.PHASECHK.TRANS64.TRYWAIT P0, [R9+URZ], R4 ;  /* 0x00000004090075a7 */ /* 0x001064000800017f */
[----:B-1----:R-:W-:Y:S05]  /*5430*/  @!P0 NANOSLEEP.SYNCS 0x989680 ;  /* 0x009896800000895d */ /* 0x002fea0003900000 */
[----:B------:R-:W1:Y:S02]  /*5440*/  @!P0 SYNCS.PHASECHK.TRANS64 P0, [R9+URZ], R4 ;  /* 0x00000004090085a7 */ /* 0x000e64000800007f */
[----:B-1----:R-:W-:Y:S05]  /*5450*/  @!P0 BRA `(.L_x_86) ;  /* 0xfffffffc00f08947 */ /* 0x002fea000383ffff */
[----:B------:R-:W-:Y:S05]  /*5460*/  BRA `(.L_x_104) ;  /* 0xfffffff800407947 */ /* 0x000fea000383ffff */
.L_x_87:
[----:B0-----:R0:W1:Y:S02]  /*5470*/  SYNCS.PHASECHK.TRANS64.TRYWAIT P0, [R6+URZ], R5 ;  /* 0x00000005060075a7 */ /* 0x001064000800017f */
[----:B-1----:R-:W-:Y:S05]  /*5480*/  @!P0 NANOSLEEP.SYNCS 0x989680 ;  /* 0x009896800000895d */ /* 0x002fea0003900000 */
[----:B------:R-:W1:Y:S02]  /*5490*/  @!P0 SYNCS.PHASECHK.TRANS64 P0, [R6+URZ], R5 ;  /* 0x00000005060085a7 */ /* 0x000e64000800007f */
[----:B-1----:R-:W-:Y:S05]  /*54a0*/  @!P0 BRA `(.L_x_87) ;  /* 0xfffffffc00f08947 */ /* 0x002fea000383ffff */
[----:B------:R-:W-:Y:S05]  /*54b0*/  BRA `(.L_x_105) ;  /* 0xfffffff800507947 */ /* 0x000fea000383ffff */
.L_x_88:
[----:B0-----:R0:W1:Y:S02]  /*54c0*/  SYNCS.PHASECHK.TRANS64.TRYWAIT P0, [R9+URZ], R4 ;  /* 0x00000004090075a7 */ /* 0x001064000800017f */
[----:B-1----:R-:W-:Y:S05]  /*54d0*/  @!P0 NANOSLEEP.SYNCS 0x989680 ;  /* 0x009896800000895d */ /* 0x002fea0003900000 */
[----:B------:R-:W1:Y:S02]  /*54e0*/  @!P0 SYNCS.PHASECHK.TRANS64 P0, [R9+URZ], R4 ;  /* 0x00000004090085a7 */ /* 0x000e64000800007f */
[----:B-1----:R-:W-:Y:S05]  /*54f0*/  @!P0 BRA `(.L_x_88) ;  /* 0xfffffffc00f08947 */ /* 0x002fea000383ffff */
[----:B------:R-:W-:Y:S05]  /*5500*/  BRA `(.L_x_106) ;  /* 0xfffffff800607947 */ /* 0x000fea000383ffff */
.L_x_89:
[----:B0-----:R0:W1:Y:S02]  /*5510*/  SYNCS.PHASECHK.TRANS64.TRYWAIT P0, [R6+URZ], R5 ;  /* 0x00000005060075a7 */ /* 0x001064000800017f */
[----:B-1----:R-:W-:Y:S05]  /*5520*/  @!P0 NANOSLEEP.SYNCS 0x989680 ;  /* 0x009896800000895d */ /* 0x002fea0003900000 */
[----:B------:R-:W1:Y:S02]  /*5530*/  @!P0 SYNCS.PHASECHK.TRANS64 P0, [R6+URZ], R5 ;  /* 0x00000005060085a7 */ /* 0x000e64000800007f */
[----:B-1----:R-:W-:Y:S05]  /*5540*/  @!P0 BRA `(.L_x_89) ;  /* 0xfffffffc00f08947 */ /* 0x002fea000383ffff */
[----:B------:R-:W-:Y:S05]  /*5550*/  BRA `(.L_x_107) ;  /* 0xfffffff800707947 */ /* 0x000fea000383ffff */
.L_x_90:
[----:B0-----:R0:W1:Y:S02]  /*5560*/  SYNCS.PHASECHK.TRANS64.TRYWAIT P0, [R9+URZ], R4 ;  /* 0x00000004090075a7 */ /* 0x001064000800017f */
[----:B-1----:R-:W-:Y:S05]  /*5570*/  @!P0 NANOSLEEP.SYNCS 0x989680 ;  /* 0x009896800000895d */ /* 0x002fea0003900000 */
[----:B------:R-:W1:Y:S02]  /*5580*/  @!P0 SYNCS.PHASECHK.TRANS64 P0, [R9+URZ], R4 ;  /* 0x00000004090085a7 */ /* 0x000e64000800007f */
[----:B-1----:R-:W-:Y:S05]  /*5590*/  @!P0 BRA `(.L_x_90) ;  /* 0xfffffffc00f08947 */ /* 0x002fea000383ffff */
[----:B------:R-:W-:Y:S05]  /*55a0*/  BRA `(.L_x_108) ;  /* 0xfffffff800807947 */ /* 0x000fea000383ffff */
.L_x_91:
[----:B0-----:R0:W1:Y:S02]  /*55b0*/  SYNCS.PHASECHK.TRANS64.TRYWAIT P0, [R6+URZ], R5 ;  /* 0x00000005060075a7 */ /* 0x001064000800017f */
[----:B-1----:R-:W-:Y:S05]  /*55c0*/  @!P0 NANOSLEEP.SYNCS 0x989680 ;  /* 0x009896800000895d */ /* 0x002fea0003900000 */
[----:B------:R-:W1:Y:S02]  /*55d0*/  @!P0 SYNCS.PHASECHK.TRANS64 P0, [R6+URZ], R5 ;  /* 0x00000005060085a7 */ /* 0x000e64000800007f */
[----:B-1----:R-:W-:Y:S05]  /*55e0*/  @!P0 BRA `(.L_x_91) ;  /* 0xfffffffc00f08947 */ /* 0x002fea000383ffff */
[----:B------:R-:W-:Y:S05]  /*55f0*/  BRA `(.L_x_109) ;  /* 0xfffffff800907947 */ /* 0x000fea000383ffff */
.L_x_92:
[----:B-1----:R1:W2:Y:S02]  /*5600*/  SYNCS.PHASECHK.TRANS64.TRYWAIT P0, [R9+URZ], R4 ;  /* 0x00000004090075a7 */ /* 0x0022a4000800017f */
[----:B--2---:R-:W-:Y:S05]  /*5610*/  @!P0 NANOSLEEP.SYNCS 0x989680 ;  /* 0x009896800000895d */ /* 0x004fea0003900000 */
[----:B------:R-:W2:Y:S02]  /*5620*/  @!P0 SYNCS.PHASECHK.TRANS64 P0, [R9+URZ], R4 ;  /* 0x00000004090085a7 */ /* 0x000ea4000800007f */
[----:B--2---:R-:W-:Y:S05]  /*5630*/  @!P0 BRA `(.L_x_92) ;  /* 0xfffffffc00f08947 */ /* 0x004fea000383ffff */
[----:B------:R-:W-:Y:S05]  /*5640*/  BRA `(.L_x_110) ;  /* 0xfffffff800987947 */ /* 0x000fea000383ffff */
.L_x_111:
[----:B------:R-:W-:-:S00]  /*5650*/  BRA `(.L_x_111) ;  /* 0xfffffffc00fc7947 */ /* 0x000fc0000383ffff */
[----:B------:R-:W-:-:S00]  /*5660*/  NOP ;  /* 0x0000000000007918 */ /* 0x000fc00000000000 */
        /* <DEDUP_REMOVED lines=9> */
.L_x_112:


//--------------------- .nv.global.init           --------------------------
	.section	.nv.global.init,"aw",@progbits
.nv.global.init:
	.type		$str$22,@object
	.size		$str$22,($str$23 - $str$22)
$str$22:
        /*0000*/ 	.byte	0x6b, 0x5f, 0x74, 0x69, 0x6c, 0x65, 0x5f, 0x63, 0x6f, 0x75, 0x6e, 0x74, 0x20, 0x3e, 0x3d, 0x20
        /*0010*/ 	.byte	0x31, 0x00
	.type		$str$23,@object
	.size		$str$23,(__unnamed_1 - $str$23)
$str$23:
        /*0012*/ 	.byte	0x2f, 0x74, 0x6d, 0x70, 0x2f, 0x63, 0x75, 0x74, 0x6c, 0x61, 0x73, 0x73, 0x5f, 0x73, 0x77, 0x65
        /*0022*/ 	.byte	0x65, 0x70, 0x5f, 0x73, 0x72, 0x63, 0x2f, 0x69, 0x6e, 0x63, 0x6c, 0x75, 0x64, 0x65, 0x2f, 0x63
        /*0032*/ 	.byte	0x75, 0x74, 0x6c, 0x61, 0x73, 0x73, 0x2f, 0x67, 0x65, 0x6d, 0x6d, 0x2f, 0x63, 0x6f, 0x6c, 0x6c
        /*0042*/ 	.byte	0x65, 0x63, 0x74, 0x69, 0x76, 0x65, 0x2f, 0x73, 0x6d, 0x39, 0x30, 0x5f, 0x6d, 0x6d, 0x61, 0x5f
        /*0052*/ 	.byte	0x74, 0x6d, 0x61, 0x5f, 0x67, 0x6d, 0x6d, 0x61, 0x5f, 0x73, 0x73, 0x5f, 0x77, 0x61, 0x72, 0x70
        /*0062*/ 	.byte	0x73, 0x70, 0x65, 0x63, 0x69, 0x61, 0x6c, 0x69, 0x7a, 0x65, 0x64, 0x2e, 0x68, 0x70, 0x70, 0x00
	.type		__unnamed_1,@object
	.size		__unnamed_1,(.L_0 - __unnamed_1)
__unnamed_1:
        /*0072*/ 	.byte	0x76, 0x6f, 0x69, 0x64, 0x20, 0x63, 0x75, 0x74, 0x6c, 0x61, 0x73, 0x73, 0x3a, 0x3a, 0x67, 0x65
        /* <DEDUP_REMOVED lines=179> */
        /*0bb2*/ 	.byte	0x69, 0x74, 0x79, 0x5d, 0x00
.L_0:


//--------------------- .nv.shared._ZN7cutlass13device_kernelINS_4gemm6kernel13GemmUniversalIN4cute5tupleIJiiiiEEENS1_10collective13CollectiveMmaINS1_34MainloopSm90TmaGmmaWarpSpecializedILi9ENS5_IJNS4_1CILi1EEESB_SB_EEENS1_32KernelTmaWarpSpecializedPingpongEEENS5_IJNSA_ILi64EEENSA_ILi32EEENSA_ILi128EEEEEENS_6half_tENS5_IJlSB_lEEESJ_SK_NS4_8TiledMMAINS4_8MMA_AtomIJNS4_4SM904GMMA25MMA_64x32x16_F32F16F16_SSILNSO_5MajorE0ELSQ_0ELNSO_7ScaleInE1ELSR_1EEEEEENS4_6LayoutISC_NS5_IJNSA_ILi0EEESV_SV_EEEEENS5_IJNS4_10UnderscoreESY_SY_EEEEENS4_13SM90_TMA_LOADENS4_14ComposedLayoutINS4_7SwizzleILi3ELi4ELi3EEENS4_18smem_ptr_flag_bitsILi16EEENSU_INS5_IJNSA_ILi8EEESF_EEENS5_IJSF_SB_EEEEEEEvNS4_8identityES11_S1B_vS1C_EENS_8epilogue10collective6detail29Sm90TmaWarpSpecializedAdapterINS1F_15DefaultEpilogueISJ_SK_SK_NS1E_6thread17LinearCombinationISJ_Li1EffLNS1J_9ScaleType4KindE0ELNS_15FloatRoundStyleE2ESJ_EENS1_15EpilogueDefaultEEEEEvvEEEEvNT_6ParamsE --------------------------
	.section	.nv.shared._ZN7cutlass13device_kernelINS_4gemm6kernel13GemmUniversalIN4cute5tupleIJiiiiEEENS1_10collective13CollectiveMmaINS1_34MainloopSm90TmaGmmaWarpSpecializedILi9ENS5_IJNS4_1CILi1EEESB_SB_EEENS1_32KernelTmaWarpSpecializedPingpongEEENS5_IJNSA_ILi64EEENSA_ILi32EEENSA_ILi128EEEEEENS_6half_tENS5_IJlSB_lEEESJ_SK_NS4_8TiledMMAINS4_8MMA_AtomIJNS4_4SM904GMMA25MMA_64x32x16_F32F16F16_SSILNSO_5MajorE0ELSQ_0ELNSO_7ScaleInE1ELSR_1EEEEEENS4_6LayoutISC_NS5_IJNSA_ILi0EEESV_SV_EEEEENS5_IJNS4_10UnderscoreESY_SY_EEEEENS4_13SM90_TMA_LOADENS4_14ComposedLayoutINS4_7SwizzleILi3ELi4ELi3EEENS4_18smem_ptr_flag_bitsILi16EEENSU_INS5_IJNSA_ILi8EEESF_EEENS5_IJSF_SB_EEEEEEEvNS4_8identityES11_S1B_vS1C_EENS_8epilogue10collective6detail29Sm90TmaWarpSpecializedAdapterINS1F_15DefaultEpilogueISJ_SK_SK_NS1E_6thread17LinearCombinationISJ_Li1EffLNS1J_9ScaleType4KindE0ELNS_15FloatRoundStyleE2ESJ_EENS1_15EpilogueDefaultEEEEEvvEEEEvNT_6ParamsE,"aw",@nobits
	.sectionflags	@""
	.align	16
	.zero		1024


//--------------------- .nv.shared.reserved.0     --------------------------
	.section	.nv.shared.reserved.0,"aw",@nobits
	.weak		__nv_reservedSMEM_offset_0_alias
	.size		__nv_reservedSMEM_offset_0_alias, 0, 0
	.other		__nv_reservedSMEM_offset_0_alias,@"STO_CUDA_RESERVED_SHARED STV_DEFAULT"
__nv_reservedSMEM_offset_0_alias:
	.zero		0


//--------------------- .nv.global                --------------------------
	.section	.nv.global,"aw",@nobits
.nv.global:
	.type		_ZN39_INTERNAL_e631fe15_4_k_cu_1fece151_60384cute1_E,@object
	.size		_ZN39_INTERNAL_e631fe15_4_k_cu_1fece151_60384cute1_E,(_ZN39_INTERNAL_e631fe15_4_k_cu_1fece151_60384cuda3std3__45__cpo6cbeginE - _ZN39_INTERNAL_e631fe15_4_k_cu_1fece151_60384cute1_E)
_ZN39_INTERNAL_e631fe15_4_k_cu_1fece151_60384cute1_E:
	.zero		1
	.type		_ZN39_INTERNAL_e631fe15_4_k_cu_1fece151_60384cuda3std3__45__cpo6cbeginE,@object
	.size		_ZN39_INTERNAL_e631fe15_4_k_cu_1fece151_60384cuda3std3__45__cpo6cbeginE,(_ZN39_INTERNAL_e631fe15_4_k_cu_1fece151_60384cuda3std3__48in_placeE - _ZN39_INTERNAL_e631fe15_4_k_cu_1fece151_60384cuda3std3__45__cpo6cbeginE)
_ZN39_INTERNAL_e631fe15_4_k_cu_1fece151_60384cuda3std3__45__cpo6cbeginE:
	.zero		1
	.type		_ZN39_INTERNAL_e631fe15_4_k_cu_1fece151_60384cuda3std3__48in_placeE,@object
	.size		_ZN39_INTERNAL_e631fe15_4_k_cu_1fece151_60384cuda3std3__48in_placeE,(_ZN39_INTERNAL_e631fe15_4_k_cu_1fece151_60384cuda3std6ranges3__45__cpo9iter_moveE - _ZN39_INTERNAL_e631fe15_4_k_cu_1fece151_60384cuda3std3__48in_placeE)
_ZN39_INTERNAL_e631fe15_4_k_cu_1fece151_60384cuda3std3__48in_placeE:
	.zero		1
	.type		_ZN39_INTERNAL_e631fe15_4_k_cu_1fece151_60384cuda3std6ranges3__45__cpo9iter_moveE,@object
	.size		_ZN39_INTERNAL_e631fe15_4_k_cu_1fece151_60384cuda3std6ranges3__45__cpo9iter_moveE,(_ZN39_INTERNAL_e631fe15_4_k_cu_1fece151_60384cuda3std3__45__cpo5beginE - _ZN39_INTERNAL_e631fe15_4_k_cu_1fece151_60384cuda3std6ranges3__45__cpo9iter_moveE)
_ZN39_INTERNAL_e631fe15_4_k_cu_1fece151_60384cuda3std6ranges3__45__cpo9iter_moveE:
	.zero		1
	.type		_ZN39_INTERNAL_e631fe15_4_k_cu_1fece151_60384cuda3std3__45__cpo5beginE,@object
	.size		_ZN39_INTERNAL_e631fe15_4_k_cu_1fece151_60384cuda3std3__45__cpo5beginE,(_ZN39_INTERNAL_e631fe15_4_k_cu_1fece151_60384cuda3std3__441_GLOBAL__N__e631fe15_4_k_cu_1fece151_60386ignoreE - _ZN39_INTERNAL_e631fe15_4_k_cu_1fece151_60384cuda3std3__45__cpo5beginE)
_ZN39_INTERNAL_e631fe15_4_k_cu_1fece151_60384cuda3std3__45__cpo5beginE:
	.zero		1
	.type		_ZN39_INTERNAL_e631fe15_4_k_cu_1fece151_60384cuda3std3__441_GLOBAL__N__e631fe15_4_k_cu_1fece151_60386ignoreE,@object
	.size		_ZN39_INTERNAL_e631fe15_4_k_cu_1fece151_60384cuda3std3__441_GLOBAL__N__e631fe15_4_k_cu_1fece151_60386ignoreE,(_ZN39_INTERNAL_e631fe15_4_k_cu_1fece151_60384cute7productE - _ZN39_INTERNAL_e631fe15_4_k_cu_1fece151_60384cuda3std3__441_GLOBAL__N__e631fe15_4_k_cu_1fece151_60386ignoreE)
_ZN39_INTERNAL_e631fe15_4_k_cu_1fece151_60384cuda3std3__441_GLOBAL__N__e631fe15_4_k_cu_1fece151_60386ignoreE:
	.zero		1
	.type		_ZN39_INTERNAL_e631fe15_4_k_cu_1fece151_60384cute7productE,@object
	.size		_ZN39_INTERNAL_e631fe15_4_k_cu_1fece151_60384cute7productE,(_ZN39_INTERNAL_e631fe15_4_k_cu_1fece151_60384cuda3std3__45__cpo3endE - _ZN39_INTERNAL_e631fe15_4_k_cu_1fece151_60384cute7productE)
_ZN39_INTERNAL_e631fe15_4_k_cu_1fece151_60384cute7productE:
	.zero		1
	.type		_ZN39_INTERNAL_e631fe15_4_k_cu_1fece151_60384cuda3std3__45__cpo3endE,@object
	.size		_ZN39_INTERNAL_e631fe15_4_k_cu_1fece151_60384cuda3std3__45__cpo3endE,(_ZN39_INTERNAL_e631fe15_4_k_cu_1fece151_60384cuda3std3__419piecewise_constructE - _ZN39_INTERNAL_e631fe15_4_k_cu_1fece151_60384cuda3std3__45__cpo3endE)
_ZN39_INTERNAL_e631fe15_4_k_cu_1fece151_60384cuda3std3__45__cpo3endE:
	.zero		1
	.type		_ZN39_INTERNAL_e631fe15_4_k_cu_1fece151_60384cuda3std3__419piecewise_constructE,@object
	.size		_ZN39_INTERNAL_e631fe15_4_k_cu_1fece151_60384cuda3std3__419piecewise_constructE,(_ZN39_INTERNAL_e631fe15_4_k_cu_1fece151_60384cuda3std3__45__cpo4cendE - _ZN39_INTERNAL_e631fe15_4_k_cu_1fece151_60384cuda3std3__419piecewise_constructE)
_ZN39_INTERNAL_e631fe15_4_k_cu_1fece151_60384cuda3std3__419piecewise_constructE:
	.zero		1
	.type		_ZN39_INTERNAL_e631fe15_4_k_cu_1fece151_60384cuda3std3__45__cpo4cendE,@object
	.size		_ZN39_INTERNAL_e631fe15_4_k_cu_1fece151_60384cuda3std3__45__cpo4cendE,(_ZN39_INTERNAL_e631fe15_4_k_cu_1fece151_60384cuda3std6ranges3__45__cpo4swapE - _ZN39_INTERNAL_e631fe15_4_k_cu_1fece151_60384cuda3std3__45__cpo4cendE)
_ZN39_INTERNAL_e631fe15_4_k_cu_1fece151_60384cuda3std3__45__cpo4cendE:
	.zero		1
	.type		_ZN39_INTERNAL_e631fe15_4_k_cu_1fece151_60384cuda3std6ranges3__45__cpo4swapE,@object
	.size		_ZN39_INTERNAL_e631fe15_4_k_cu_1fece151_60384cuda3std6ranges3__45__cpo4swapE,(.L_8 - _ZN39_INTERNAL_e631fe15_4_k_cu_1fece151_60384cuda3std6ranges3__45__cpo4swapE)
_ZN39_INTERNAL_e631fe15_4_k_cu_1fece151_60384cuda3std6ranges3__45__cpo4swapE:
	.zero		1
.L_8:


//--------------------- .nv.constant0._ZN7cutlass13device_kernelINS_4gemm6kernel13GemmUniversalIN4cute5tupleIJiiiiEEENS1_10collective13CollectiveMmaINS1_34MainloopSm90TmaGmmaWarpSpecializedILi9ENS5_IJNS4_1CILi1EEESB_SB_EEENS1_32KernelTmaWarpSpecializedPingpongEEENS5_IJNSA_ILi64EEENSA_ILi32EEENSA_ILi128EEEEEENS_6half_tENS5_IJlSB_lEEESJ_SK_NS4_8TiledMMAINS4_8MMA_AtomIJNS4_4SM904GMMA25MMA_64x32x16_F32F16F16_SSILNSO_5MajorE0ELSQ_0ELNSO_7ScaleInE1ELSR_1EEEEEENS4_6LayoutISC_NS5_IJNSA_ILi0EEESV_SV_EEEEENS5_IJNS4_10UnderscoreESY_SY_EEEEENS4_13SM90_TMA_LOADENS4_14ComposedLayoutINS4_7SwizzleILi3ELi4ELi3EEENS4_18smem_ptr_flag_bitsILi16EEENSU_INS5_IJNSA_ILi8EEESF_EEENS5_IJSF_SB_EEEEEEEvNS4_8identityES11_S1B_vS1C_EENS_8epilogue10collective6detail29Sm90TmaWarpSpecializedAdapterINS1F_15DefaultEpilogueISJ_SK_SK_NS1E_6thread17LinearCombinationISJ_Li1EffLNS1J_9ScaleType4KindE0ELNS_15FloatRoundStyleE2ESJ_EENS1_15EpilogueDefaultEEEEEvvEEEEvNT_6ParamsE --------------------------
	.section	.nv.constant0._ZN7cutlass13device_kernelINS_4gemm6kernel13GemmUniversalIN4cute5tupleIJiiiiEEENS1_10collective13CollectiveMmaINS1_34MainloopSm90TmaGmmaWarpSpecializedILi9ENS5_IJNS4_1CILi1EEESB_SB_EEENS1_32KernelTmaWarpSpecializedPingpongEEENS5_IJNSA_ILi64EEENSA_ILi32EEENSA_ILi128EEEEEENS_6half_tENS5_IJlSB_lEEESJ_SK_NS4_8TiledMMAINS4_8MMA_AtomIJNS4_4SM904GMMA25MMA_64x32x16_F32F16F16_SSILNSO_5MajorE0ELSQ_0ELNSO_7ScaleInE1ELSR_1EEEEEENS4_6LayoutISC_NS5_IJNSA_ILi0EEESV_SV_EEEEENS5_IJNS4_10UnderscoreESY_SY_EEEEENS4_13SM90_TMA_LOADENS4_14ComposedLayoutINS4_7SwizzleILi3ELi4ELi3EEENS4_18smem_ptr_flag_bitsILi16EEENSU_INS5_IJNSA_ILi8EEESF_EEENS5_IJSF_SB_EEEEEEEvNS4_8identityES11_S1B_vS1C_EENS_8epilogue10collective6detail29Sm90TmaWarpSpecializedAdapterINS1F_15DefaultEpilogueISJ_SK_SK_NS1E_6thread17LinearCombinationISJ_Li1EffLNS1J_9ScaleType4KindE0ELNS_15FloatRoundStyleE2ESJ_EENS1_15EpilogueDefaultEEEEEvvEEEEvNT_6ParamsE,"a",@progbits
	.sectionflags	@""
	.align	4
.nv.constant0._ZN7cutlass13device_kernelINS_4gemm6kernel13GemmUniversalIN4cute5tupleIJiiiiEEENS1_10collective13CollectiveMmaINS1_34MainloopSm90TmaGmmaWarpSpecializedILi9ENS5_IJNS4_1CILi1EEESB_SB_EEENS1_32KernelTmaWarpSpecializedPingpongEEENS5_IJNSA_ILi64EEENSA_ILi32EEENSA_ILi128EEEEEENS_6half_tENS5_IJlSB_lEEESJ_SK_NS4_8TiledMMAINS4_8MMA_AtomIJNS4_4SM904GMMA25MMA_64x32x16_F32F16F16_SSILNSO_5MajorE0ELSQ_0ELNSO_7ScaleInE1ELSR_1EEEEEENS4_6LayoutISC_NS5_IJNSA_ILi0EEESV_SV_EEEEENS5_IJNS4_10UnderscoreESY_SY_EEEEENS4_13SM90_TMA_LOADENS4_14ComposedLayoutINS4_7SwizzleILi3ELi4ELi3EEENS4_18smem_ptr_flag_bitsILi16EEENSU_INS5_IJNSA_ILi8EEESF_EEENS5_IJSF_SB_EEEEEEEvNS4_8identityES11_S1B_vS1C_EENS_8epilogue10collective6detail29Sm90TmaWarpSpecializedAdapterINS1F_15DefaultEpilogueISJ_SK_SK_NS1E_6thread17LinearCombinationISJ_Li1EffLNS1J_9ScaleType4KindE0ELNS_15FloatRoundStyleE2ESJ_EENS1_15EpilogueDefaultEEEEEvvEEEEvNT_6ParamsE:
	.zero		1664


//--------------------- SYMBOLS --------------------------

	.type		.nv.reservedSmem.offset0,@object
	.size		.nv.reservedSmem.offset0,0x4
	.type		__assertfail,@function
